// auto-generated by cutlass_sweep.gemm — config: {"arch": "sm_90", "cluster_m": 2, "cluster_n": 1, "dtype": "tf32", "stages": 3, "tile_k": 128, "tile_m": 256, "tile_n": 128}
#include "cutlass/cutlass.h"
#include "cutlass/gemm/collective/collective_builder.hpp"
#include "cutlass/gemm/device/gemm_universal_adapter.h"
#include "cutlass/gemm/kernel/gemm_universal.hpp"
#include "cutlass/epilogue/collective/collective_builder.hpp"

using ElemA = cutlass::tfloat32_t;
using ElemB = cutlass::tfloat32_t;
using ElemCD = cutlass::tfloat32_t;
using Acc  = float;
using TileShape    = cute::Shape<cute::_256, cute::_128, cute::_128>;
using ClusterShape = cute::Shape<cute::_2, cute::_1, cute::_1>;

using CollectiveEpilogue = typename cutlass::epilogue::collective::CollectiveBuilder<
    cutlass::arch::Sm90, cutlass::arch::OpClassTensorOp,
    TileShape, ClusterShape,
    cutlass::epilogue::collective::EpilogueTileAuto,
    Acc, Acc,
    ElemCD, cutlass::layout::RowMajor, 128 / cutlass::sizeof_bits<ElemCD>::value,
    ElemCD, cutlass::layout::RowMajor, 128 / cutlass::sizeof_bits<ElemCD>::value,
    cutlass::epilogue::collective::EpilogueScheduleAuto
  >::CollectiveOp;

using CollectiveMainloop = typename cutlass::gemm::collective::CollectiveBuilder<
    cutlass::arch::Sm90, cutlass::arch::OpClassTensorOp,
    ElemA, cutlass::layout::RowMajor, 128 / cutlass::sizeof_bits<ElemA>::value,
    ElemB, cutlass::layout::ColumnMajor, 128 / cutlass::sizeof_bits<ElemB>::value,
    Acc,
    TileShape, ClusterShape,
    cutlass::gemm::collective::StageCount<3>,
    cutlass::gemm::collective::KernelScheduleAuto
  >::CollectiveOp;

using GemmKernel = cutlass::gemm::kernel::GemmUniversal<
    cute::Shape<int,int,int,int>,
    CollectiveMainloop,
    CollectiveEpilogue
>;
using Gemm = cutlass::gemm::device::GemmUniversalAdapter<GemmKernel>;

// Force the device kernel symbol into the cubin without needing a host main.
auto* _anchor = &cutlass::device_kernel<GemmKernel>;


// ===== COMPILED SASS (sm_90a) =====

	.target	sm_90a

	.elftype	@"ET_EXEC"


//--------------------- .note.nv.tkinfo           --------------------------
	.section	.note.nv.tkinfo,"",@"SHT_NOTE"
	.sectionflags	@"SHF_NOTE_NV_TKINFO"
	.tkinfo
        /*0018*/ 	.word	0x00000002
        /*0030*/ 	.string	""
        /*0030*/ 	.string	"ptxas"
        /*0030*/ 	.string	"Cuda compilation tools, release 13.0, V13.0.88"
        /*0030*/ 	.string	"Build cuda_13.0.r13.0/compiler.36424714_0"
        /*0030*/ 	.string	"-arch sm_90a -m 64 "



//--------------------- .note.nv.cuinfo           --------------------------
	.section	.note.nv.cuinfo,"",@"SHT_NOTE"
	.sectionflags	@"SHF_NOTE_NV_CUINFO"
        /*0018*/ 	.short	0x0002
        /*001a*/ 	.short	0x005a
        /*001c*/ 	.short	0x0082
	.zero		2


//--------------------- .nv.info                  --------------------------
	.section	.nv.info,"",@"SHT_CUDA_INFO"
	.align	4


	//----- nvinfo : EIATTR_REGCOUNT
	.align		4
        /*0000*/ 	.byte	0x04, 0x2f
        /*0002*/ 	.short	(.L_15 - .L_14)
	.align		4
.L_14:
        /*0004*/ 	.word	index@(_ZN7cutlass13device_kernelINS_4gemm6kernel13GemmUniversalIN4cute5tupleIJiiiiEEENS1_10collective13CollectiveMmaINS1_34MainloopSm90TmaGmmaWarpSpecializedILi3ENS5_IJNS4_1CILi2EEENSA_ILi1EEESC_EEENS1_35KernelTmaWarpSpecializedCooperativeEEENS5_IJNSA_ILi256EEENSA_ILi128EEESH_EEENS_10tfloat32_tENS5_IJlSC_lEEESJ_SK_NS4_8TiledMMAINS4_8MMA_AtomIJNS4_4SM904GMMA30MMA_64x128x8_F32TF32TF32_SS_TNILNSO_7ScaleInE1ELSQ_1EEEEEENS4_6LayoutISD_NS5_IJSC_NSA_ILi0EEESU_EEEEENS5_IJNS4_10UnderscoreESX_SX_EEEEENS4_13SM90_TMA_LOADENS4_14ComposedLayoutINS4_7SwizzleILi3ELi4ELi3EEENS4_18smem_ptr_flag_bitsILi32EEENST_INS5_IJNSA_ILi8EEENSA_ILi32EEEEEENS5_IJS17_SC_EEEEEEEvNS4_8identityENS4_23SM90_TMA_LOAD_MULTICASTES1B_vS1C_EENS_8epilogue10collective6detail29Sm90TmaWarpSpecializedAdapterINS1G_15DefaultEpilogueISJ_SK_SK_NS1F_6thread17LinearCombinationISJ_Li1EffLNS1K_9ScaleType4KindE0ELNS_15FloatRoundStyleE2ESJ_EENS1_15EpilogueDefaultEEEEEvvEEEEvNT_6ParamsE)
        /*0008*/ 	.word	0x000000a8


	//----- nvinfo : EIATTR_FRAME_SIZE
	.align		4
.L_15:
        /*000c*/ 	.byte	0x04, 0x11
        /*000e*/ 	.short	(.L_17 - .L_16)
	.align		4
.L_16:
        /*0010*/ 	.word	index@(_ZN7cutlass13device_kernelINS_4gemm6kernel13GemmUniversalIN4cute5tupleIJiiiiEEENS1_10collective13CollectiveMmaINS1_34MainloopSm90TmaGmmaWarpSpecializedILi3ENS5_IJNS4_1CILi2EEENSA_ILi1EEESC_EEENS1_35KernelTmaWarpSpecializedCooperativeEEENS5_IJNSA_ILi256EEENSA_ILi128EEESH_EEENS_10tfloat32_tENS5_IJlSC_lEEESJ_SK_NS4_8TiledMMAINS4_8MMA_AtomIJNS4_4SM904GMMA30MMA_64x128x8_F32TF32TF32_SS_TNILNSO_7ScaleInE1ELSQ_1EEEEEENS4_6LayoutISD_NS5_IJSC_NSA_ILi0EEESU_EEEEENS5_IJNS4_10UnderscoreESX_SX_EEEEENS4_13SM90_TMA_LOADENS4_14ComposedLayoutINS4_7SwizzleILi3ELi4ELi3EEENS4_18smem_ptr_flag_bitsILi32EEENST_INS5_IJNSA_ILi8EEENSA_ILi32EEEEEENS5_IJS17_SC_EEEEEEEvNS4_8identityENS4_23SM90_TMA_LOAD_MULTICASTES1B_vS1C_EENS_8epilogue10collective6detail29Sm90TmaWarpSpecializedAdapterINS1G_15DefaultEpilogueISJ_SK_SK_NS1F_6thread17LinearCombinationISJ_Li1EffLNS1K_9ScaleType4KindE0ELNS_15FloatRoundStyleE2ESJ_EENS1_15EpilogueDefaultEEEEEvvEEEEvNT_6ParamsE)
        /*0014*/ 	.word	0x00000000


	//----- nvinfo : EIATTR_MIN_STACK_SIZE
	.align		4
.L_17:
        /*0018*/ 	.byte	0x04, 0x12
        /*001a*/ 	.short	(.L_19 - .L_18)
	.align		4
.L_18:
        /*001c*/ 	.word	index@(_ZN7cutlass13device_kernelINS_4gemm6kernel13GemmUniversalIN4cute5tupleIJiiiiEEENS1_10collective13CollectiveMmaINS1_34MainloopSm90TmaGmmaWarpSpecializedILi3ENS5_IJNS4_1CILi2EEENSA_ILi1EEESC_EEENS1_35KernelTmaWarpSpecializedCooperativeEEENS5_IJNSA_ILi256EEENSA_ILi128EEESH_EEENS_10tfloat32_tENS5_IJlSC_lEEESJ_SK_NS4_8TiledMMAINS4_8MMA_AtomIJNS4_4SM904GMMA30MMA_64x128x8_F32TF32TF32_SS_TNILNSO_7ScaleInE1ELSQ_1EEEEEENS4_6LayoutISD_NS5_IJSC_NSA_ILi0EEESU_EEEEENS5_IJNS4_10UnderscoreESX_SX_EEEEENS4_13SM90_TMA_LOADENS4_14ComposedLayoutINS4_7SwizzleILi3ELi4ELi3EEENS4_18smem_ptr_flag_bitsILi32EEENST_INS5_IJNSA_ILi8EEENSA_ILi32EEEEEENS5_IJS17_SC_EEEEEEEvNS4_8identityENS4_23SM90_TMA_LOAD_MULTICASTES1B_vS1C_EENS_8epilogue10collective6detail29Sm90TmaWarpSpecializedAdapterINS1G_15DefaultEpilogueISJ_SK_SK_NS1F_6thread17LinearCombinationISJ_Li1EffLNS1K_9ScaleType4KindE0ELNS_15FloatRoundStyleE2ESJ_EENS1_15EpilogueDefaultEEEEEvvEEEEvNT_6ParamsE)
        /*0020*/ 	.word	0x00000000
.L_19:


//--------------------- .nv.compat                --------------------------
	.section	.nv.compat,"",@"SHT_CUDA_COMPAT_INFO"
	.align	4
        /*0000*/ 	.byte	0x02, 0x09, 0x01, 0x00, 0x02, 0x02, 0x04, 0x00, 0x02, 0x05, 0x05, 0x00, 0x03, 0x07, 0x01, 0x01
        /*0010*/ 	.byte	0x02, 0x03, 0x01, 0x00, 0x02, 0x06, 0x01, 0x00, 0x04, 0x0b, 0x08, 0x00, 0x00, 0x00, 0x00, 0x00
        /*0020*/ 	.byte	0x00, 0x00, 0x00, 0x00


//--------------------- .nv.info._ZN7cutlass13device_kernelINS_4gemm6kernel13GemmUniversalIN4cute5tupleIJiiiiEEENS1_10collective13CollectiveMmaINS1_34MainloopSm90TmaGmmaWarpSpecializedILi3ENS5_IJNS4_1CILi2EEENSA_ILi1EEESC_EEENS1_35KernelTmaWarpSpecializedCooperativeEEENS5_IJNSA_ILi256EEENSA_ILi128EEESH_EEENS_10tfloat32_tENS5_IJlSC_lEEESJ_SK_NS4_8TiledMMAINS4_8MMA_AtomIJNS4_4SM904GMMA30MMA_64x128x8_F32TF32TF32_SS_TNILNSO_7ScaleInE1ELSQ_1EEEEEENS4_6LayoutISD_NS5_IJSC_NSA_ILi0EEESU_EEEEENS5_IJNS4_10UnderscoreESX_SX_EEEEENS4_13SM90_TMA_LOADENS4_14ComposedLayoutINS4_7SwizzleILi3ELi4ELi3EEENS4_18smem_ptr_flag_bitsILi32EEENST_INS5_IJNSA_ILi8EEENSA_ILi32EEEEEENS5_IJS17_SC_EEEEEEEvNS4_8identityENS4_23SM90_TMA_LOAD_MULTICASTES1B_vS1C_EENS_8epilogue10collective6detail29Sm90TmaWarpSpecializedAdapterINS1G_15DefaultEpilogueISJ_SK_SK_NS1F_6thread17LinearCombinationISJ_Li1EffLNS1K_9ScaleType4KindE0ELNS_15FloatRoundStyleE2ESJ_EENS1_15EpilogueDefaultEEEEEvvEEEEvNT_6ParamsE --------------------------
	.section	.nv.info._ZN7cutlass13device_kernelINS_4gemm6kernel13GemmUniversalIN4cute5tupleIJiiiiEEENS1_10collective13CollectiveMmaINS1_34MainloopSm90TmaGmmaWarpSpecializedILi3ENS5_IJNS4_1CILi2EEENSA_ILi1EEESC_EEENS1_35KernelTmaWarpSpecializedCooperativeEEENS5_IJNSA_ILi256EEENSA_ILi128EEESH_EEENS_10tfloat32_tENS5_IJlSC_lEEESJ_SK_NS4_8TiledMMAINS4_8MMA_AtomIJNS4_4SM904GMMA30MMA_64x128x8_F32TF32TF32_SS_TNILNSO_7ScaleInE1ELSQ_1EEEEEENS4_6LayoutISD_NS5_IJSC_NSA_ILi0EEESU_EEEEENS5_IJNS4_10UnderscoreESX_SX_EEEEENS4_13SM90_TMA_LOADENS4_14ComposedLayoutINS4_7SwizzleILi3ELi4ELi3EEENS4_18smem_ptr_flag_bitsILi32EEENST_INS5_IJNSA_ILi8EEENSA_ILi32EEEEEENS5_IJS17_SC_EEEEEEEvNS4_8identityENS4_23SM90_TMA_LOAD_MULTICASTES1B_vS1C_EENS_8epilogue10collective6detail29Sm90TmaWarpSpecializedAdapterINS1G_15DefaultEpilogueISJ_SK_SK_NS1F_6thread17LinearCombinationISJ_Li1EffLNS1K_9ScaleType4KindE0ELNS_15FloatRoundStyleE2ESJ_EENS1_15EpilogueDefaultEEEEEvvEEEEvNT_6ParamsE,"",@"SHT_CUDA_INFO"
	.sectionflags	@""
	.align	4


	//----- nvinfo : EIATTR_CUDA_API_VERSION
	.align		4
        /*0000*/ 	.byte	0x04, 0x37
        /*0002*/ 	.short	(.L_21 - .L_20)
.L_20:
        /*0004*/ 	.word	0x00000082


	//----- nvinfo : EIATTR_KPARAM_INFO
	.align		4
.L_21:
        /*0008*/ 	.byte	0x04, 0x17
        /*000a*/ 	.short	(.L_23 - .L_22)
.L_22:
        /*000c*/ 	.word	0x00000000
        /*0010*/ 	.short	0x0000
        /*0012*/ 	.short	0x0070
        /*0014*/ 	.byte	0x00, 0xf0, 0x01, 0x10


	//----- nvinfo : EIATTR_SPARSE_MMA_MASK
	.align		4
.L_23:
        /*0018*/ 	.byte	0x03, 0x50
        /*001a*/ 	.short	0x0000


	//----- nvinfo : EIATTR_MAXREG_COUNT
	.align		4
        /*001c*/ 	.byte	0x03, 0x1b
        /*001e*/ 	.short	0x00a8


	//----- nvinfo : EIATTR_NUM_BARRIERS
	.align		4
        /*0020*/ 	.byte	0x02, 0x4c
        /*0022*/ 	.byte	0x01
	.zero		1


	//----- nvinfo : EIATTR_EXTERNS
	.align		4
        /*0024*/ 	.byte	0x04, 0x0f
        /*0026*/ 	.short	(.L_25 - .L_24)


	//   ....[0]....
	.align		4
.L_24:
        /*0028*/ 	.word	index@(__assertfail)


	//----- nvinfo : EIATTR_MERCURY_ISA_VERSION
	.align		4
.L_25:
        /*002c*/ 	.byte	0x03, 0x5f
        /*002e*/ 	.short	0x0101


	//----- nvinfo : EIATTR_INT_WARP_WIDE_INSTR_OFFSETS
	.align		4
        /*0030*/ 	.byte	0x04, 0x31
        /*0032*/ 	.short	(.L_27 - .L_26)


	//   ....[0]....
.L_26:
        /*0034*/ 	.word	0x00000460


	//   ....[1]....
        /*0038*/ 	.word	0x00000490


	//   ....[2]....
        /*003c*/ 	.word	0x00000650


	//----- nvinfo : EIATTR_COOP_GROUP_MASK_REGIDS
	.align		4
.L_27:
        /*0040*/ 	.byte	0x04, 0x29
        /*0042*/ 	.short	(.L_29 - .L_28)


	//   ....[0]....
.L_28:
        /*0044*/ 	.word	0xffffffff


	//   ....[1]....
        /*0048*/ 	.word	0xffffffff


	//   ....[2]....
        /*004c*/ 	.word	0xffffffff


	//   ....[3]....
        /*0050*/ 	.word	0xffffffff


	//   ....[4]....
        /*0054*/ 	.word	0xffffffff


	//   ....[5]....
        /*0058*/ 	.word	0xffffffff


	//----- nvinfo : EIATTR_COOP_GROUP_INSTR_OFFSETS
	.align		4
.L_29:
        /*005c*/ 	.byte	0x04, 0x28
        /*005e*/ 	.short	(.L_31 - .L_30)


	//   ....[0]....
.L_30:
        /*0060*/ 	.word	0x00000060


	//   ....[1]....
        /*0064*/ 	.word	0x00000070


	//   ....[2]....
        /*0068*/ 	.word	0x00000130


	//   ....[3]....
        /*006c*/ 	.word	0x000002b0


	//   ....[4]....
        /*0070*/ 	.word	0x000007d0


	//   ....[5]....
        /*0074*/ 	.word	0x00001220


	//----- nvinfo : EIATTR_REG_RECONFIG
	.align		4
.L_31:
        /*0078*/ 	.byte	0x01, 0x54
	.zero		2


	//----- nvinfo : EIATTR_SYSCALL_OFFSETS
	.align		4
        /*007c*/ 	.byte	0x04, 0x46
        /*007e*/ 	.short	(.L_33 - .L_32)


	//   ....[0]....
.L_32:
        /*0080*/ 	.word	0x000013e0


	//----- nvinfo : EIATTR_MBARRIER_INSTR_OFFSETS
	.align		4
.L_33:
        /*0084*/ 	.byte	0x04, 0x39
        /*0086*/ 	.short	(.L_35 - .L_34)


	//   ....[0]....
.L_34:
        /*0088*/ 	.word	0x00000230
        /*008c*/ 	.word	0x000000ff
        /*0090*/ 	.word	0x00000000
        /*0094*/ 	.short	0x0100
        /*0096*/ 	.byte	0x08
	.zero		1


	//   ....[1]....
        /*0098*/ 	.word	0x00000240
        /*009c*/ 	.word	0x000000ff
        /*00a0*/ 	.word	0x00000018
        /*00a4*/ 	.short	0x0100
        /*00a6*/ 	.byte	0x08
	.zero		1


	//   ....[2]....
        /*00a8*/ 	.word	0x00000250
        /*00ac*/ 	.word	0x000000ff
        /*00b0*/ 	.word	0x00000008
        /*00b4*/ 	.short	0x0100
        /*00b6*/ 	.byte	0x08
	.zero		1


	//   ....[3]....
        /*00b8*/ 	.word	0x00000260
        /*00bc*/ 	.word	0x000000ff
        /*00c0*/ 	.word	0x00000020
        /*00c4*/ 	.short	0x0100
        /*00c6*/ 	.byte	0x08
	.zero		1


	//   ....[4]....
        /*00c8*/ 	.word	0x00000270
        /*00cc*/ 	.word	0x000000ff
        /*00d0*/ 	.word	0x00000010
        /*00d4*/ 	.short	0x0100
        /*00d6*/ 	.byte	0x08
	.zero		1


	//   ....[5]....
        /*00d8*/ 	.word	0x00000280
        /*00dc*/ 	.word	0x000000ff
        /*00e0*/ 	.word	0x00000028
        /*00e4*/ 	.short	0x0100
        /*00e6*/ 	.byte	0x08
	.zero		1


	//   ....[6]....
        /*00e8*/ 	.word	0x000006d0
        /*00ec*/ 	.word	0x000000ff
        /*00f0*/ 	.word	0x00000040
        /*00f4*/ 	.short	0x0100
        /*00f6*/ 	.byte	0x06
	.zero		1


	//   ....[7]....
        /*00f8*/ 	.word	0x00000760
        /*00fc*/ 	.word	0x000000ff
        /*0100*/ 	.word	0x00000048
        /*0104*/ 	.short	0x0100
        /*0106*/ 	.byte	0x06
	.zero		1


	//   ....[8]....
        /*0108*/ 	.word	0x000014a0
        /*010c*/ 	.word	0x00000003
        /*0110*/ 	.word	0x00000000
        /*0114*/ 	.short	0x010a
        /*0116*/ 	.byte	0x3f
	.zero		1


	//   ....[9]....
        /*0118*/ 	.word	0x000014e0
        /*011c*/ 	.word	0x00000003
        /*0120*/ 	.word	0x00000000
        /*0124*/ 	.short	0x010a
        /*0126*/ 	.byte	0x3f
	.zero		1


	//   ....[10]....
        /*0128*/ 	.word	0x00002300
        /*012c*/ 	.word	0x00000005
        /*0130*/ 	.word	0x00000000
        /*0134*/ 	.short	0x010a
        /*0136*/ 	.byte	0x3f
	.zero		1


	//   ....[11]....
        /*0138*/ 	.word	0x00002340
        /*013c*/ 	.word	0x00000005
        /*0140*/ 	.word	0x00000000
        /*0144*/ 	.short	0x010a
        /*0146*/ 	.byte	0x3f
	.zero		1


	//   ....[12]....
        /*0148*/ 	.word	0x00002fe0
        /*014c*/ 	.word	0x00000005
        /*0150*/ 	.word	0x00000000
        /*0154*/ 	.short	0x0101
        /*0156*/ 	.byte	0x3f
	.zero		1


	//   ....[13]....
        /*0158*/ 	.word	0x00003200
        /*015c*/ 	.word	0x00000003
        /*0160*/ 	.word	0x00000000
        /*0164*/ 	.short	0x0101
        /*0166*/ 	.byte	0x3f
	.zero		1


	//   ....[14]....
        /*0168*/ 	.word	0x0000c600
        /*016c*/ 	.word	0x00000017
        /*0170*/ 	.word	0x00000018
        /*0174*/ 	.short	0x010a
        /*0176*/ 	.byte	0x3f
	.zero		1


	//   ....[15]....
        /*0178*/ 	.word	0x0000cb90
        /*017c*/ 	.word	0x00000003
        /*0180*/ 	.word	0x00000048
        /*0184*/ 	.short	0x0101
        /*0186*/ 	.byte	0x3f
	.zero		1


	//   ....[16]....
        /*0188*/ 	.word	0x0000d2f0
        /*018c*/ 	.word	0x00000007
        /*0190*/ 	.word	0x00000000
        /*0194*/ 	.short	0x010a
        /*0196*/ 	.byte	0x3f
	.zero		1


	//   ....[17]....
        /*0198*/ 	.word	0x0000d370
        /*019c*/ 	.word	0x00000006
        /*01a0*/ 	.word	0x00000000
        /*01a4*/ 	.short	0x010a
        /*01a6*/ 	.byte	0x3f
	.zero		1


	//   ....[18]....
        /*01a8*/ 	.word	0x0000d400
        /*01ac*/ 	.word	0x00000003
        /*01b0*/ 	.word	0x00000000
        /*01b4*/ 	.short	0x010a
        /*01b6*/ 	.byte	0x3f
	.zero		1


	//   ....[19]....
        /*01b8*/ 	.word	0x0000d460
        /*01bc*/ 	.word	0x00000003
        /*01c0*/ 	.word	0x00000000
        /*01c4*/ 	.short	0x010a
        /*01c6*/ 	.byte	0x3f
	.zero		1


	//   ....[20]....
        /*01c8*/ 	.word	0x0000d4b0
        /*01cc*/ 	.word	0x00000005
        /*01d0*/ 	.word	0x00000000
        /*01d4*/ 	.short	0x010a
        /*01d6*/ 	.byte	0x3f
	.zero		1


	//   ....[21]....
        /*01d8*/ 	.word	0x0000d580
        /*01dc*/ 	.word	0x00000017
        /*01e0*/ 	.word	0x00000018
        /*01e4*/ 	.short	0x010a
        /*01e6*/ 	.byte	0x3f
	.zero		1


	//   ....[22]....
        /*01e8*/ 	.word	0x0000d650
        /*01ec*/ 	.word	0x00000007
        /*01f0*/ 	.word	0x00000000
        /*01f4*/ 	.short	0x010a
        /*01f6*/ 	.byte	0x3f
	.zero		1


	//   ....[23]....
        /*01f8*/ 	.word	0x0000d6a0
        /*01fc*/ 	.word	0x00000006
        /*0200*/ 	.word	0x00000000
        /*0204*/ 	.short	0x010a
        /*0206*/ 	.byte	0x3f
	.zero		1


	//----- nvinfo : EIATTR_NUM_MBARRIERS
	.align		4
.L_35:
        /*0208*/ 	.byte	0x03, 0x38
        /*020a*/ 	.short	0x0008


	//----- nvinfo : EIATTR_EXIT_INSTR_OFFSETS
	.align		4
        /*020c*/ 	.byte	0x04, 0x1c
        /*020e*/ 	.short	(.L_37 - .L_36)


	//   ....[0]....
.L_36:
        /*0210*/ 	.word	0x00000930


	//   ....[1]....
        /*0214*/ 	.word	0x00001150


	//   ....[2]....
        /*0218*/ 	.word	0x0000bd10


	//   ....[3]....
        /*021c*/ 	.word	0x0000c270


	//   ....[4]....
        /*0220*/ 	.word	0x0000d450


	//----- nvinfo : EIATTR_MAX_THREADS
	.align		4
.L_37:
        /*0224*/ 	.byte	0x04, 0x05
        /*0226*/ 	.short	(.L_39 - .L_38)
.L_38:
        /*0228*/ 	.word	0x00000180
        /*022c*/ 	.word	0x00000001
        /*0230*/ 	.word	0x00000001


	//----- nvinfo : EIATTR_CRS_STACK_SIZE
	.align		4
.L_39:
        /*0234*/ 	.byte	0x04, 0x1e
        /*0236*/ 	.short	(.L_41 - .L_40)
.L_40:
        /*0238*/ 	.word	0x00000000


	//----- nvinfo : EIATTR_CBANK_PARAM_SIZE
	.align		4
.L_41:
        /*023c*/ 	.byte	0x03, 0x19
        /*023e*/ 	.short	0x0470


	//----- nvinfo : EIATTR_PARAM_CBANK
	.align		4
        /*0240*/ 	.byte	0x04, 0x0a
        /*0242*/ 	.short	(.L_43 - .L_42)
	.align		4
.L_42:
        /*0244*/ 	.word	index@(.nv.constant0._ZN7cutlass13device_kernelINS_4gemm6kernel13GemmUniversalIN4cute5tupleIJiiiiEEENS1_10collective13CollectiveMmaINS1_34MainloopSm90TmaGmmaWarpSpecializedILi3ENS5_IJNS4_1CILi2EEENSA_ILi1EEESC_EEENS1_35KernelTmaWarpSpecializedCooperativeEEENS5_IJNSA_ILi256EEENSA_ILi128EEESH_EEENS_10tfloat32_tENS5_IJlSC_lEEESJ_SK_NS4_8TiledMMAINS4_8MMA_AtomIJNS4_4SM904GMMA30MMA_64x128x8_F32TF32TF32_SS_TNILNSO_7ScaleInE1ELSQ_1EEEEEENS4_6LayoutISD_NS5_IJSC_NSA_ILi0EEESU_EEEEENS5_IJNS4_10UnderscoreESX_SX_EEEEENS4_13SM90_TMA_LOADENS4_14ComposedLayoutINS4_7SwizzleILi3ELi4ELi3EEENS4_18smem_ptr_flag_bitsILi32EEENST_INS5_IJNSA_ILi8EEENSA_ILi32EEEEEENS5_IJS17_SC_EEEEEEEvNS4_8identityENS4_23SM90_TMA_LOAD_MULTICASTES1B_vS1C_EENS_8epilogue10collective6detail29Sm90TmaWarpSpecializedAdapterINS1G_15DefaultEpilogueISJ_SK_SK_NS1F_6thread17LinearCombinationISJ_Li1EffLNS1K_9ScaleType4KindE0ELNS_15FloatRoundStyleE2ESJ_EENS1_15EpilogueDefaultEEEEEvvEEEEvNT_6ParamsE)
        /*0248*/ 	.short	0x0210
        /*024a*/ 	.short	0x0470


	//----- nvinfo : EIATTR_SW_WAR
	.align		4
.L_43:
        /*024c*/ 	.byte	0x04, 0x36
        /*024e*/ 	.short	(.L_45 - .L_44)
.L_44:
        /*0250*/ 	.word	0x00000008
.L_45:


//--------------------- .nv.callgraph             --------------------------
	.section	.nv.callgraph,"",@"SHT_CUDA_CALLGRAPH"
	.align	4
	.sectionentsize	8
	.align		4
        /*0000*/ 	.word	0x00000000
	.align		4
        /*0004*/ 	.word	0xffffffff
	.align		4
        /*0008*/ 	.word	index@(_ZN7cutlass13device_kernelINS_4gemm6kernel13GemmUniversalIN4cute5tupleIJiiiiEEENS1_10collective13CollectiveMmaINS1_34MainloopSm90TmaGmmaWarpSpecializedILi3ENS5_IJNS4_1CILi2EEENSA_ILi1EEESC_EEENS1_35KernelTmaWarpSpecializedCooperativeEEENS5_IJNSA_ILi256EEENSA_ILi128EEESH_EEENS_10tfloat32_tENS5_IJlSC_lEEESJ_SK_NS4_8TiledMMAINS4_8MMA_AtomIJNS4_4SM904GMMA30MMA_64x128x8_F32TF32TF32_SS_TNILNSO_7ScaleInE1ELSQ_1EEEEEENS4_6LayoutISD_NS5_IJSC_NSA_ILi0EEESU_EEEEENS5_IJNS4_10UnderscoreESX_SX_EEEEENS4_13SM90_TMA_LOADENS4_14ComposedLayoutINS4_7SwizzleILi3ELi4ELi3EEENS4_18smem_ptr_flag_bitsILi32EEENST_INS5_IJNSA_ILi8EEENSA_ILi32EEEEEENS5_IJS17_SC_EEEEEEEvNS4_8identityENS4_23SM90_TMA_LOAD_MULTICASTES1B_vS1C_EENS_8epilogue10collective6detail29Sm90TmaWarpSpecializedAdapterINS1G_15DefaultEpilogueISJ_SK_SK_NS1F_6thread17LinearCombinationISJ_Li1EffLNS1K_9ScaleType4KindE0ELNS_15FloatRoundStyleE2ESJ_EENS1_15EpilogueDefaultEEEEEvvEEEEvNT_6ParamsE)
	.align		4
        /*000c*/ 	.word	index@(__assertfail)
	.align		4
        /*0010*/ 	.word	0x00000000
	.align		4
        /*0014*/ 	.word	0xfffffffe
	.align		4
        /*0018*/ 	.word	0x00000000
	.align		4
        /*001c*/ 	.word	0xfffffffd
	.align		4
        /*0020*/ 	.word	0x00000000
	.align		4
        /*0024*/ 	.word	0xfffffffc


//--------------------- .nv.constant4             --------------------------
	.section	.nv.constant4,"a",@progbits
	.align	8
	.align		8
.nv.constant4:
        /*0000*/ 	.dword	__assertfail
	.align		8
        /*0008*/ 	.dword	__unnamed_1
	.align		8
        /*0010*/ 	.dword	_ZN39_INTERNAL_aeea0949_4_k_cu_221fff5e_66424cuda3std3__45__cpo5beginE
	.align		8
        /*0018*/ 	.dword	_ZN39_INTERNAL_aeea0949_4_k_cu_221fff5e_66424cuda3std3__45__cpo3endE
	.align		8
        /*0020*/ 	.dword	_ZN39_INTERNAL_aeea0949_4_k_cu_221fff5e_66424cuda3std3__45__cpo6cbeginE
	.align		8
        /*0028*/ 	.dword	_ZN39_INTERNAL_aeea0949_4_k_cu_221fff5e_66424cuda3std3__45__cpo4cendE
	.align		8
        /*0030*/ 	.dword	_ZN39_INTERNAL_aeea0949_4_k_cu_221fff5e_66424cuda3std3__441_GLOBAL__N__aeea0949_4_k_cu_221fff5e_66426ignoreE
	.align		8
        /*0038*/ 	.dword	_ZN39_INTERNAL_aeea0949_4_k_cu_221fff5e_66424cuda3std3__419piecewise_constructE
	.align		8
        /*0040*/ 	.dword	_ZN39_INTERNAL_aeea0949_4_k_cu_221fff5e_66424cuda3std3__48in_placeE
	.align		8
        /*0048*/ 	.dword	_ZN39_INTERNAL_aeea0949_4_k_cu_221fff5e_66424cuda3std6ranges3__45__cpo4swapE
	.align		8
        /*0050*/ 	.dword	_ZN39_INTERNAL_aeea0949_4_k_cu_221fff5e_66424cuda3std6ranges3__45__cpo9iter_moveE
	.align		8
        /*0058*/ 	.dword	_ZN39_INTERNAL_aeea0949_4_k_cu_221fff5e_66424cute7productE
	.align		8
        /*0060*/ 	.dword	_ZN39_INTERNAL_aeea0949_4_k_cu_221fff5e_66424cute1_E
	.align		8
        /*0068*/ 	.dword	$str$22
	.align		8
        /*0070*/ 	.dword	$str$23


//--------------------- .text._ZN7cutlass13device_kernelINS_4gemm6kernel13GemmUniversalIN4cute5tupleIJiiiiEEENS1_10collective13CollectiveMmaINS1_34MainloopSm90TmaGmmaWarpSpecializedILi3ENS5_IJNS4_1CILi2EEENSA_ILi1EEESC_EEENS1_35KernelTmaWarpSpecializedCooperativeEEENS5_IJNSA_ILi256EEENSA_ILi128EEESH_EEENS_10tfloat32_tENS5_IJlSC_lEEESJ_SK_NS4_8TiledMMAINS4_8MMA_AtomIJNS4_4SM904GMMA30MMA_64x128x8_F32TF32TF32_SS_TNILNSO_7ScaleInE1ELSQ_1EEEEEENS4_6LayoutISD_NS5_IJSC_NSA_ILi0EEESU_EEEEENS5_IJNS4_10UnderscoreESX_SX_EEEEENS4_13SM90_TMA_LOADENS4_14ComposedLayoutINS4_7SwizzleILi3ELi4ELi3EEENS4_18smem_ptr_flag_bitsILi32EEENST_INS5_IJNSA_ILi8EEENSA_ILi32EEEEEENS5_IJS17_SC_EEEEEEEvNS4_8identityENS4_23SM90_TMA_LOAD_MULTICASTES1B_vS1C_EENS_8epilogue10collective6detail29Sm90TmaWarpSpecializedAdapterINS1G_15DefaultEpilogueISJ_SK_SK_NS1F_6thread17LinearCombinationISJ_Li1EffLNS1K_9ScaleType4KindE0ELNS_15FloatRoundStyleE2ESJ_EENS1_15EpilogueDefaultEEEEEvvEEEEvNT_6ParamsE --------------------------
	.section	.text._ZN7cutlass13device_kernelINS_4gemm6kernel13GemmUniversalIN4cute5tupleIJiiiiEEENS1_10collective13CollectiveMmaINS1_34MainloopSm90TmaGmmaWarpSpecializedILi3ENS5_IJNS4_1CILi2EEENSA_ILi1EEESC_EEENS1_35KernelTmaWarpSpecializedCooperativeEEENS5_IJNSA_ILi256EEENSA_ILi128EEESH_EEENS_10tfloat32_tENS5_IJlSC_lEEESJ_SK_NS4_8TiledMMAINS4_8MMA_AtomIJNS4_4SM904GMMA30MMA_64x128x8_F32TF32TF32_SS_TNILNSO_7ScaleInE1ELSQ_1EEEEEENS4_6LayoutISD_NS5_IJSC_NSA_ILi0EEESU_EEEEENS5_IJNS4_10UnderscoreESX_SX_EEEEENS4_13SM90_TMA_LOADENS4_14ComposedLayoutINS4_7SwizzleILi3ELi4ELi3EEENS4_18smem_ptr_flag_bitsILi32EEENST_INS5_IJNSA_ILi8EEENSA_ILi32EEEEEENS5_IJS17_SC_EEEEEEEvNS4_8identityENS4_23SM90_TMA_LOAD_MULTICASTES1B_vS1C_EENS_8epilogue10collective6detail29Sm90TmaWarpSpecializedAdapterINS1G_15DefaultEpilogueISJ_SK_SK_NS1F_6thread17LinearCombinationISJ_Li1EffLNS1K_9ScaleType4KindE0ELNS_15FloatRoundStyleE2ESJ_EENS1_15EpilogueDefaultEEEEEvvEEEEvNT_6ParamsE,"ax",@progbits
	.align	128
.text._ZN7cutlass13device_kernelINS_4gemm6kernel13GemmUniversalIN4cute5tupleIJiiiiEEENS1_10collective13CollectiveMmaINS1_34MainloopSm90TmaGmmaWarpSpecializedILi3ENS5_IJNS4_1CILi2EEENSA_ILi1EEESC_EEENS1_35KernelTmaWarpSpecializedCooperativeEEENS5_IJNSA_ILi256EEENSA_ILi128EEESH_EEENS_10tfloat32_tENS5_IJlSC_lEEESJ_SK_NS4_8TiledMMAINS4_8MMA_AtomIJNS4_4SM904GMMA30MMA_64x128x8_F32TF32TF32_SS_TNILNSO_7ScaleInE1ELSQ_1EEEEEENS4_6LayoutISD_NS5_IJSC_NSA_ILi0EEESU_EEEEENS5_IJNS4_10UnderscoreESX_SX_EEEEENS4_13SM90_TMA_LOADENS4_14ComposedLayoutINS4_7SwizzleILi3ELi4ELi3EEENS4_18smem_ptr_flag_bitsILi32EEENST_INS5_IJNSA_ILi8EEENSA_ILi32EEEEEENS5_IJS17_SC_EEEEEEEvNS4_8identityENS4_23SM90_TMA_LOAD_MULTICASTES1B_vS1C_EENS_8epilogue10collective6detail29Sm90TmaWarpSpecializedAdapterINS1G_15DefaultEpilogueISJ_SK_SK_NS1F_6thread17LinearCombinationISJ_Li1EffLNS1K_9ScaleType4KindE0ELNS_15FloatRoundStyleE2ESJ_EENS1_15EpilogueDefaultEEEEEvvEEEEvNT_6ParamsE:
        .type           _ZN7cutlass13device_kernelINS_4gemm6kernel13GemmUniversalIN4cute5tupleIJiiiiEEENS1_10collective13CollectiveMmaINS1_34MainloopSm90TmaGmmaWarpSpecializedILi3ENS5_IJNS4_1CILi2EEENSA_ILi1EEESC_EEENS1_35KernelTmaWarpSpecializedCooperativeEEENS5_IJNSA_ILi256EEENSA_ILi128EEESH_EEENS_10tfloat32_tENS5_IJlSC_lEEESJ_SK_NS4_8TiledMMAINS4_8MMA_AtomIJNS4_4SM904GMMA30MMA_64x128x8_F32TF32TF32_SS_TNILNSO_7ScaleInE1ELSQ_1EEEEEENS4_6LayoutISD_NS5_IJSC_NSA_ILi0EEESU_EEEEENS5_IJNS4_10UnderscoreESX_SX_EEEEENS4_13SM90_TMA_LOADENS4_14ComposedLayoutINS4_7SwizzleILi3ELi4ELi3EEENS4_18smem_ptr_flag_bitsILi32EEENST_INS5_IJNSA_ILi8EEENSA_ILi32EEEEEENS5_IJS17_SC_EEEEEEEvNS4_8identityENS4_23SM90_TMA_LOAD_MULTICASTES1B_vS1C_EENS_8epilogue10collective6detail29Sm90TmaWarpSpecializedAdapterINS1G_15DefaultEpilogueISJ_SK_SK_NS1F_6thread17LinearCombinationISJ_Li1EffLNS1K_9ScaleType4KindE0ELNS_15FloatRoundStyleE2ESJ_EENS1_15EpilogueDefaultEEEEEvvEEEEvNT_6ParamsE,@function
        .size           _ZN7cutlass13device_kernelINS_4gemm6kernel13GemmUniversalIN4cute5tupleIJiiiiEEENS1_10collective13CollectiveMmaINS1_34MainloopSm90TmaGmmaWarpSpecializedILi3ENS5_IJNS4_1CILi2EEENSA_ILi1EEESC_EEENS1_35KernelTmaWarpSpecializedCooperativeEEENS5_IJNSA_ILi256EEENSA_ILi128EEESH_EEENS_10tfloat32_tENS5_IJlSC_lEEESJ_SK_NS4_8TiledMMAINS4_8MMA_AtomIJNS4_4SM904GMMA30MMA_64x128x8_F32TF32TF32_SS_TNILNSO_7ScaleInE1ELSQ_1EEEEEENS4_6LayoutISD_NS5_IJSC_NSA_ILi0EEESU_EEEEENS5_IJNS4_10UnderscoreESX_SX_EEEEENS4_13SM90_TMA_LOADENS4_14ComposedLayoutINS4_7SwizzleILi3ELi4ELi3EEENS4_18smem_ptr_flag_bitsILi32EEENST_INS5_IJNSA_ILi8EEENSA_ILi32EEEEEENS5_IJS17_SC_EEEEEEEvNS4_8identityENS4_23SM90_TMA_LOAD_MULTICASTES1B_vS1C_EENS_8epilogue10collective6detail29Sm90TmaWarpSpecializedAdapterINS1G_15DefaultEpilogueISJ_SK_SK_NS1F_6thread17LinearCombinationISJ_Li1EffLNS1K_9ScaleType4KindE0ELNS_15FloatRoundStyleE2ESJ_EENS1_15EpilogueDefaultEEEEEvvEEEEvNT_6ParamsE,(.L_x_323 - _ZN7cutlass13device_kernelINS_4gemm6kernel13GemmUniversalIN4cute5tupleIJiiiiEEENS1_10collective13CollectiveMmaINS1_34MainloopSm90TmaGmmaWarpSpecializedILi3ENS5_IJNS4_1CILi2EEENSA_ILi1EEESC_EEENS1_35KernelTmaWarpSpecializedCooperativeEEENS5_IJNSA_ILi256EEENSA_ILi128EEESH_EEENS_10tfloat32_tENS5_IJlSC_lEEESJ_SK_NS4_8TiledMMAINS4_8MMA_AtomIJNS4_4SM904GMMA30MMA_64x128x8_F32TF32TF32_SS_TNILNSO_7ScaleInE1ELSQ_1EEEEEENS4_6LayoutISD_NS5_IJSC_NSA_ILi0EEESU_EEEEENS5_IJNS4_10UnderscoreESX_SX_EEEEENS4_13SM90_TMA_LOADENS4_14ComposedLayoutINS4_7SwizzleILi3ELi4ELi3EEENS4_18smem_ptr_flag_bitsILi32EEENST_INS5_IJNSA_ILi8EEENSA_ILi32EEEEEENS5_IJS17_SC_EEEEEEEvNS4_8identityENS4_23SM90_TMA_LOAD_MULTICASTES1B_vS1C_EENS_8epilogue10collective6detail29Sm90TmaWarpSpecializedAdapterINS1G_15DefaultEpilogueISJ_SK_SK_NS1F_6thread17LinearCombinationISJ_Li1EffLNS1K_9ScaleType4KindE0ELNS_15FloatRoundStyleE2ESJ_EENS1_15EpilogueDefaultEEEEEvvEEEEvNT_6ParamsE)
        .other          _ZN7cutlass13device_kernelINS_4gemm6kernel13GemmUniversalIN4cute5tupleIJiiiiEEENS1_10collective13CollectiveMmaINS1_34MainloopSm90TmaGmmaWarpSpecializedILi3ENS5_IJNS4_1CILi2EEENSA_ILi1EEESC_EEENS1_35KernelTmaWarpSpecializedCooperativeEEENS5_IJNSA_ILi256EEENSA_ILi128EEESH_EEENS_10tfloat32_tENS5_IJlSC_lEEESJ_SK_NS4_8TiledMMAINS4_8MMA_AtomIJNS4_4SM904GMMA30MMA_64x128x8_F32TF32TF32_SS_TNILNSO_7ScaleInE1ELSQ_1EEEEEENS4_6LayoutISD_NS5_IJSC_NSA_ILi0EEESU_EEEEENS5_IJNS4_10UnderscoreESX_SX_EEEEENS4_13SM90_TMA_LOADENS4_14ComposedLayoutINS4_7SwizzleILi3ELi4ELi3EEENS4_18smem_ptr_flag_bitsILi32EEENST_INS5_IJNSA_ILi8EEENSA_ILi32EEEEEENS5_IJS17_SC_EEEEEEEvNS4_8identityENS4_23SM90_TMA_LOAD_MULTICASTES1B_vS1C_EENS_8epilogue10collective6detail29Sm90TmaWarpSpecializedAdapterINS1G_15DefaultEpilogueISJ_SK_SK_NS1F_6thread17LinearCombinationISJ_Li1EffLNS1K_9ScaleType4KindE0ELNS_15FloatRoundStyleE2ESJ_EENS1_15EpilogueDefaultEEEEEvvEEEEvNT_6ParamsE,@"STO_CUDA_ENTRY STV_DEFAULT"
_ZN7cutlass13device_kernelINS_4gemm6kernel13GemmUniversalIN4cute5tupleIJiiiiEEENS1_10collective13CollectiveMmaINS1_34MainloopSm90TmaGmmaWarpSpecializedILi3ENS5_IJNS4_1CILi2EEENSA_ILi1EEESC_EEENS1_35KernelTmaWarpSpecializedCooperativeEEENS5_IJNSA_ILi256EEENSA_ILi128EEESH_EEENS_10tfloat32_tENS5_IJlSC_lEEESJ_SK_NS4_8TiledMMAINS4_8MMA_AtomIJNS4_4SM904GMMA30MMA_64x128x8_F32TF32TF32_SS_TNILNSO_7ScaleInE1ELSQ_1EEEEEENS4_6LayoutISD_NS5_IJSC_NSA_ILi0EEESU_EEEEENS5_IJNS4_10UnderscoreESX_SX_EEEEENS4_13SM90_TMA_LOADENS4_14ComposedLayoutINS4_7SwizzleILi3ELi4ELi3EEENS4_18smem_ptr_flag_bitsILi32EEENST_INS5_IJNSA_ILi8EEENSA_ILi32EEEEEENS5_IJS17_SC_EEEEEEEvNS4_8identityENS4_23SM90_TMA_LOAD_MULTICASTES1B_vS1C_EENS_8epilogue10collective6detail29Sm90TmaWarpSpecializedAdapterINS1G_15DefaultEpilogueISJ_SK_SK_NS1F_6thread17LinearCombinationISJ_Li1EffLNS1K_9ScaleType4KindE0ELNS_15FloatRoundStyleE2ESJ_EENS1_15EpilogueDefaultEEEEEvvEEEEvNT_6ParamsE:
[----:B------:R-:W0:Y:S01]  /*0000*/  LDC R1, c[0x0][0x28] ;  /* 0x00000a00ff017b82 */ /* 0x000e220000000800 */
[----:B------:R-:W1:Y:S01]  /*0010*/  S2R R18, SR_TID.X ;  /* 0x0000000000127919 */ /* 0x000e620000002100 */
[----:B------:R-:W-:Y:S01]  /*0020*/  ELECT P0, URZ, PT ;  /* 0x00000000003f782f */ /* 0x000fe20003800000 */
[----:B------:R-:W-:Y:S01]  /*0030*/  BSSY B0, `(.L_x_0) ;  /* 0x000000f000007945 */ /* 0x000fe20003800000 */
[--C-:B-1----:R-:W-:Y:S02]  /*0040*/  SHF.R.U32.HI R0, RZ, 0x5, R18.reuse ;  /* 0x00000005ff007819 */ /* 0x102fe40000011612 */
[----:B------:R-:W-:-:S03]  /*0050*/  SHF.R.U32.HI R3, RZ, 0x7, R18 ;  /* 0x00000007ff037819 */ /* 0x000fc60000011612 */
[----:B------:R-:W1:Y:S04]  /*0060*/  SHFL.IDX PT, R2, R0, RZ, 0x1f ;  /* 0x00001fff00027589 */ /* 0x000e6800000e0000 */
[----:B------:R2:W3:Y:S01]  /*0070*/  SHFL.IDX PT, R5, R3, RZ, 0x1f ;  /* 0x00001fff03057589 */ /* 0x0004e200000e0000 */
[----:B-1----:R-:W-:-:S13]  /*0080*/  ISETP.NE.OR P0, PT, R2, RZ, !P0 ;  /* 0x000000ff0200720c */ /* 0x002fda0004705670 */
[----:B0-23--:R-:W-:Y:S05]  /*0090*/  @P0 BRA `(.L_x_1) ;  /* 0x0000000000200947 */ /* 0x00dfea0003800000 */
[----:B------:R-:W-:Y:S02]  /*00a0*/  ULDC.64 UR4, c[0x0][0x198] ;  /* 0x0000660000047ab9 */ /* 0x000fe40000000a00 */
[----:B------:R-:W-:Y:S02]  /*00b0*/  UIADD3 UR6, UP0, UR4, 0xf0, URZ ;  /* 0x000000f004067890 */ /* 0x000fe4000ff1e03f */
[----:B------:R-:W-:Y:S02]  /*00c0*/  UIADD3 UR4, UP1, UR4, 0x1f0, URZ ;  /* 0x000001f004047890 */ /* 0x000fe4000ff3e03f */
[----:B------:R-:W-:Y:S02]  /*00d0*/  UIADD3.X UR7, URZ, UR5, URZ, UP0, !UPT ;  /* 0x000000053f077290 */ /* 0x000fe400087fe43f */
[----:B------:R-:W-:-:S07]  /*00e0*/  UIADD3.X UR5, URZ, UR5, URZ, UP1, !UPT ;  /* 0x000000053f057290 */ /* 0x000fce0008ffe43f */
[----:B------:R0:W-:Y:S02]  /*00f0*/  UTMACCTL.PF [UR6] ;  /* 0x00000000060079b9 */ /* 0x0001e40008040000 */
[----:B------:R0:W-:Y:S02]  /*0100*/  UTMACCTL.PF [UR4] ;  /* 0x00000000040079b9 */ /* 0x0001e40008040000 */
[----:B0-----:R-:W-:Y:S01]  /*0110*/  NOP ;  /* 0x0000000000007918 */ /* 0x001fe20000000000 */
.L_x_1:
[----:B------:R-:W-:Y:S05]  /*0120*/  BSYNC B0 ;  /* 0x0000000000007941 */ /* 0x000fea0003800000 */
.L_x_0:
[----:B------:R-:W0:Y:S02]  /*0130*/  SHFL.IDX PT, R3, R0, RZ, 0x1f ;  /* 0x00001fff00037589 */ /* 0x000e2400000e0000 */
[----:B0-----:R-:W-:-:S13]  /*0140*/  ISETP.NE.AND P0, PT, R3, RZ, PT ;  /* 0x000000ff0300720c */ /* 0x001fda0003f05270 */
[----:B------:R-:W-:Y:S05]  /*0150*/  @P0 BRA `(.L_x_2) ;  /* 0x0000000000500947 */ /* 0x000fea0003800000 */
[----:B------:R-:W0:Y:S01]  /*0160*/  S2UR UR8, SR_CgaCtaId ;  /* 0x00000000000879c3 */ /* 0x000e220000008800 */
[----:B------:R-:W-:Y:S01]  /*0170*/  UMOV UR4, 0x400 ;  /* 0x0000040000047882 */ /* 0x000fe20000000000 */
[----:B------:R-:W-:Y:S01]  /*0180*/  UMOV UR5, 0x1 ;  /* 0x0000000100057882 */ /* 0x000fe20000000000 */
[----:B------:R-:W-:Y:S01]  /*0190*/  UMOV UR6, 0x4 ;  /* 0x0000000400067882 */ /* 0x000fe20000000000 */
[----:B------:R-:W-:Y:S01]  /*01a0*/  ELECT P0, URZ, PT ;  /* 0x00000000003f782f */ /* 0x000fe20003800000 */
[----:B------:R-:W-:-:S04]  /*01b0*/  UIADD3 UR6, -UR6, 0x100000, URZ ;  /* 0x0010000006067890 */ /* 0x000fc8000fffe13f */
[----:B------:R-:W-:Y:S02]  /*01c0*/  USHF.L.U32 UR7, UR6, 0xb, URZ ;  /* 0x0000000b06077899 */ /* 0x000fe4000800063f */
[----:B------:R-:W-:Y:S02]  /*01d0*/  USHF.L.U32 UR6, UR6, 0x1, URZ ;  /* 0x0000000106067899 */ /* 0x000fe4000800063f */
[----:B0-----:R-:W-:Y:S02]  /*01e0*/  ULEA UR8, UR8, UR4, 0x18 ;  /* 0x0000000408087291 */ /* 0x001fe4000f8ec03f */
[----:B------:R-:W-:-:S04]  /*01f0*/  UIADD3 UR4, -UR5, 0x100000, URZ ;  /* 0x0010000005047890 */ /* 0x000fc8000fffe13f */
[----:B------:R-:W-:Y:S02]  /*0200*/  USHF.L.U32 UR5, UR4, 0xb, URZ ;  /* 0x0000000b04057899 */ /* 0x000fe4000800063f */
[----:B------:R-:W-:Y:S01]  /*0210*/  USHF.L.U32 UR4, UR4, 0x1, URZ ;  /* 0x0000000104047899 */ /* 0x000fe2000800063f */
[----:B------:R-:W0:Y:S11]  /*0220*/  FENCE.VIEW.ASYNC.S ;  /* 0x00000000000073c6 */ /* 0x000e360000000000 */
[----:B0-----:R0:W1:Y:S01]  /*0230*/  SYNCS.EXCH.64 URZ, [UR8], UR4 ;  /* 0x00000004083f75b2 */ /* 0x0010620008000100 */
[----:B------:R0:W2:Y:S01]  /*0240*/  SYNCS.EXCH.64 URZ, [UR8+0x18], UR6 ;  /* 0x00001806083f75b2 */ /* 0x0000a20008000100 */
[----:B------:R0:W3:Y:S01]  /*0250*/  SYNCS.EXCH.64 URZ, [UR8+0x8], UR4 ;  /* 0x00000804083f75b2 */ /* 0x0000e20008000100 */
[----:B------:R0:W4:Y:S01]  /*0260*/  SYNCS.EXCH.64 URZ, [UR8+0x20], UR6 ;  /* 0x00002006083f75b2 */ /* 0x0001220008000100 */
[----:B------:R0:W0:Y:S01]  /*0270*/  SYNCS.EXCH.64 URZ, [UR8+0x10], UR4 ;  /* 0x00001004083f75b2 */ /* 0x0000220008000100 */
[----:B------:R0:W0:Y:S01]  /*0280*/  SYNCS.EXCH.64 URZ, [UR8+0x28], UR6 ;  /* 0x00002806083f75b2 */ /* 0x0000220008000100 */
[----:B------:R-:W-:Y:S01]  /*0290*/  NOP ;  /* 0x0000000000007918 */ /* 0x000fe20000000000 */
.L_x_2:
[----:B------:R-:W-:Y:S01]  /*02a0*/  SHF.R.S32.HI R7, RZ, 0x1f, R18 ;  /* 0x0000001fff077819 */ /* 0x000fe20000011412 */
[----:B------:R-:W5:Y:S01]  /*02b0*/  SHFL.IDX PT, R0, R0, RZ, 0x1f ;  /* 0x00001fff00007589 */ /* 0x000f6200000e0000 */
[----:B0-----:R-:W0:Y:S01]  /*02c0*/  S2UR UR8, SR_CTAID.X ;  /* 0x00000000000879c3 */ /* 0x001e220000002500 */
[----:B------:R-:W-:Y:S02]  /*02d0*/  ELECT P0, URZ, PT ;  /* 0x00000000003f782f */ /* 0x000fe40003800000 */
[----:B------:R-:W-:Y:S01]  /*02e0*/  LEA.HI R7, R7, R18, RZ, 0x7 ;  /* 0x0000001207077211 */ /* 0x000fe200078f38ff */
[----:B------:R-:W1:Y:S01]  /*02f0*/  S2R R4, SR_CTAID.Y ;  /* 0x0000000000047919 */ /* 0x000e620000002600 */
[----:B------:R-:W-:Y:S01]  /*0300*/  SHF.R.S32.HI R8, RZ, 0x1f, R3 ;  /* 0x0000001fff087819 */ /* 0x000fe20000011403 */
[----:B------:R-:W-:Y:S01]  /*0310*/  ULDC UR4, c[0x0][0x150] ;  /* 0x0000540000047ab9 */ /* 0x000fe20000000800 */
[----:B------:R-:W-:Y:S01]  /*0320*/  LOP3.LUT R7, R7, 0xffffff80, RZ, 0xc0, !PT ;  /* 0xffffff8007077812 */ /* 0x000fe200078ec0ff */
[----:B------:R-:W-:Y:S01]  /*0330*/  NOP ;  /* 0x0000000000007918 */ /* 0x000fe20000000000 */
[----:B------:R-:W-:Y:S01]  /*0340*/  LEA.HI R8, R8, R3, RZ, 0x2 ;  /* 0x0000000308087211 */ /* 0x000fe200078f10ff */
[----:B------:R-:W2:Y:S01]  /*0350*/  LDC R10, c[0x0][0x144] ;  /* 0x00005100ff0a7b82 */ /* 0x000ea20000000800 */
[----:B------:R-:W-:Y:S01]  /*0360*/  NOP ;  /* 0x0000000000007918 */ /* 0x000fe20000000000 */
[----:B------:R-:W-:Y:S01]  /*0370*/  IMAD.IADD R6, R18, 0x1, -R7 ;  /* 0x0000000112067824 */ /* 0x000fe200078e0a07 */
[----:B------:R-:W-:Y:S01]  /*0380*/  LOP3.LUT R8, R8, 0x3ffffffc, RZ, 0xc0, !PT ;  /* 0x3ffffffc08087812 */ /* 0x000fe200078ec0ff */
[----:B------:R-:W-:Y:S01]  /*0390*/  IMAD.MOV.U32 R22, RZ, RZ, 0x1 ;  /* 0x00000001ff167424 */ /* 0x000fe200078e00ff */
[----:B------:R-:W-:-:S02]  /*03a0*/  ISETP.NE.AND P3, PT, R5, RZ, PT ;  /* 0x000000ff0500720c */ /* 0x000fc40003f65270 */
[----:B------:R-:W-:Y:S01]  /*03b0*/  SHF.R.S32.HI R7, RZ, 0x1f, R6 ;  /* 0x0000001fff077819 */ /* 0x000fe20000011406 */
[----:B------:R-:W-:Y:S01]  /*03c0*/  IMAD.IADD R8, R3, 0x1, -R8 ;  /* 0x0000000103087824 */ /* 0x000fe200078e0a08 */
[----:B------:R-:W3:Y:S02]  /*03d0*/  LDC R13, c[0x0][0x140] ;  /* 0x00005000ff0d7b82 */ /* 0x000ee40000000800 */
[----:B------:R-:W-:Y:S02]  /*03e0*/  LEA.HI R7, R7, R6, RZ, 0x3 ;  /* 0x0000000607077211 */ /* 0x000fe400078f18ff */
[----:B-----5:R-:W-:Y:S02]  /*03f0*/  ISETP.NE.OR P0, PT, R0, RZ, !P0 ;  /* 0x000000ff0000720c */ /* 0x020fe40004705670 */
[--C-:B------:R-:W-:Y:S02]  /*0400*/  SHF.R.S32.HI R0, RZ, 0x3, R7.reuse ;  /* 0x00000003ff007819 */ /* 0x100fe40000011407 */
[----:B------:R-:W-:-:S02]  /*0410*/  SHF.R.S32.HI R7, RZ, 0x1f, R7 ;  /* 0x0000001fff077819 */ /* 0x000fc40000011407 */
[----:B0-----:R-:W-:Y:S02]  /*0420*/  I2FP.F32.U32 R9, UR8 ;  /* 0x0000000800097c45 */ /* 0x001fe40008201000 */
[----:B------:R-:W-:-:S03]  /*0430*/  LEA.HI R7, R7, R0, RZ, 0x2 ;  /* 0x0000000007077211 */ /* 0x000fc600078f10ff */
[----:B------:R-:W-:Y:S01]  /*0440*/  FMUL R9, R9, UR4 ;  /* 0x0000000409097c20 */ /* 0x000fe20008400000 */
[----:B------:R-:W-:Y:S01]  /*0450*/  LOP3.LUT R7, R7, 0xfffffffc, RZ, 0xc0, !PT ;  /* 0xfffffffc07077812 */ /* 0x000fe200078ec0ff */
[----:B------:R-:W-:Y:S01]  /*0460*/  VOTEU.ALL UP0, P0 ;  /* 0x00000000003f7886 */ /* 0x000fe20000000000 */
[----:B-1----:R-:W-:Y:S01]  /*0470*/  I2FP.F32.U32 R3, R4 ;  /* 0x0000000400037245 */ /* 0x002fe20000201000 */
[----:B------:R-:W-:Y:S01]  /*0480*/  ULDC UR4, c[0x0][0x154] ;  /* 0x0000550000047ab9 */ /* 0x000fe20000000800 */
[----:B------:R-:W-:Y:S01]  /*0490*/  VOTEU.ALL UP1, P0 ;  /* 0x00000000003f7886 */ /* 0x000fe20000020000 */
[----:B------:R-:W0:Y:S01]  /*04a0*/  F2I.U32.TRUNC.NTZ R9, R9 ;  /* 0x0000000900097305 */ /* 0x000e22000020f000 */
[----:B------:R-:W-:Y:S01]  /*04b0*/  IMAD.IADD R7, R0, 0x1, -R7 ;  /* 0x0000000100077824 */ /* 0x000fe200078e0a07 */
[----:B------:R-:W1:Y:S01]  /*04c0*/  @!UP0 S2UR UR7, SR_CgaCtaId ;  /* 0x00000000000789c3 */ /* 0x000e620000008800 */
[----:B------:R-:W-:Y:S01]  /*04d0*/  FMUL R12, R3, UR4 ;  /* 0x00000004030c7c20 */ /* 0x000fe20008400000 */
[----:B------:R-:W-:Y:S01]  /*04e0*/  UMOV UR4, 0x20 ;  /* 0x0000002000047882 */ /* 0x000fe20000000000 */
[----:B------:R-:W-:Y:S01]  /*04f0*/  IMAD R8, R8, 0x4, R7 ;  /* 0x0000000408087824 */ /* 0x000fe200078e0207 */
[----:B------:R-:W-:Y:S01]  /*0500*/  @!UP0 UMOV UR6, 0x400 ;  /* 0x0000040000068882 */ /* 0x000fe20000000000 */
[----:B------:R-:W-:-:S04]  /*0510*/  @!UP0 UIADD3 UR4, -UR4, 0x100000, URZ ;  /* 0x0010000004048890 */ /* 0x000fc8000fffe13f */
[----:B------:R-:W-:Y:S02]  /*0520*/  @!UP0 USHF.L.U32 UR5, UR4, 0xb, URZ ;  /* 0x0000000b04058899 */ /* 0x000fe4000800063f */
[----:B------:R-:W-:Y:S01]  /*0530*/  @!UP0 USHF.L.U32 UR4, UR4, 0x1, URZ ;  /* 0x0000000104048899 */ /* 0x000fe2000800063f */
[----:B---3--:R-:W-:Y:S01]  /*0540*/  ISETP.EQ.U32.AND P2, PT, R13, 0x1, PT ;  /* 0x000000010d00780c */ /* 0x008fe20003f42070 */
[----:B------:R-:W3:Y:S01]  /*0550*/  F2I.U32.TRUNC.NTZ R12, R12 ;  /* 0x0000000c000c7305 */ /* 0x000ee2000020f000 */
[----:B------:R-:W-:Y:S01]  /*0560*/  LEA.HI R0, R8, R8, RZ, 0x1 ;  /* 0x0000000808007211 */ /* 0x000fe200078f08ff */
[----:B------:R-:W5:Y:S03]  /*0570*/  LDC R7, c[0x0][0x148] ;  /* 0x00005200ff077b82 */ /* 0x000f660000000800 */
[----:B------:R-:W-:Y:S01]  /*0580*/  LOP3.LUT R11, R0, 0xfffffffe, RZ, 0xc0, !PT ;  /* 0xfffffffe000b7812 */ /* 0x000fe200078ec0ff */
[----:B0-----:R-:W-:Y:S01]  /*0590*/  IMAD.MOV R15, RZ, RZ, -R9 ;  /* 0x000000ffff0f7224 */ /* 0x001fe200078e0a09 */
[----:B------:R-:W-:-:S03]  /*05a0*/  SHF.R.S32.HI R9, RZ, 0x1f, R2 ;  /* 0x0000001fff097819 */ /* 0x000fc60000011402 */
[----:B--2---:R-:W-:Y:S01]  /*05b0*/  IMAD R3, R10, R15, UR8 ;  /* 0x000000080a037e24 */ /* 0x004fe2000f8e020f */
[----:B------:R-:W-:Y:S01]  /*05c0*/  LEA.HI R9, R9, R2, RZ, 0x2 ;  /* 0x0000000209097211 */ /* 0x000fe200078f10ff */
[C---:B------:R-:W-:Y:S02]  /*05d0*/  IMAD.IADD R0, R8.reuse, 0x1, -R11 ;  /* 0x0000000108007824 */ /* 0x040fe400078e0a0b */
[----:B------:R-:W-:Y:S01]  /*05e0*/  IMAD.SHL.U32 R11, R8, 0x4, RZ ;  /* 0x00000004080b7824 */ /* 0x000fe200078e00ff */
[----:B------:R-:W-:Y:S01]  /*05f0*/  LOP3.LUT R9, R9, 0xfffffffc, RZ, 0xc0, !PT ;  /* 0xfffffffc09097812 */ /* 0x000fe200078ec0ff */
[----:B---3--:R-:W-:Y:S01]  /*0600*/  IMAD.MOV R24, RZ, RZ, -R12 ;  /* 0x000000ffff187224 */ /* 0x008fe200078e0a0c */
[----:B------:R-:W-:Y:S01]  /*0610*/  ISETP.NE.AND P4, PT, R0, R3, PT ;  /* 0x000000030000720c */ /* 0x000fe20003f85270 */
[----:B-1----:R-:W-:Y:S01]  /*0620*/  @!UP0 ULEA UR6, UR7, UR6, 0x18 ;  /* 0x0000000607068291 */ /* 0x002fe2000f8ec03f */
[----:B------:R-:W-:Y:S01]  /*0630*/  LOP3.LUT R152, R8, 0xc, R11, 0x78, !PT ;  /* 0x0000000c08987812 */ /* 0x000fe200078e780b */
[----:B------:R-:W-:Y:S01]  /*0640*/  IMAD.IADD R0, R2, 0x1, -R9 ;  /* 0x0000000102007824 */ /* 0x000fe200078e0a09 */
[----:B------:R-:W-:Y:S01]  /*0650*/  VOTEU.ALL UP0, P0 ;  /* 0x00000000003f7886 */ /* 0x000fe20000000000 */
[----:B------:R-:W-:Y:S01]  /*0660*/  LOP3.LUT P0, RZ, R6, 0x7, RZ, 0xc0, !PT ;  /* 0x0000000706ff7812 */ /* 0x000fe2000780c0ff */
[----:B------:R-:W-:-:S02]  /*0670*/  VIADD R6, R5, 0xffffffff ;  /* 0xffffffff05067836 */ /* 0x000fc40000000000 */
[----:B------:R-:W-:Y:S01]  /*0680*/  ISETP.NE.AND P1, PT, R0, 0x3, PT ;  /* 0x000000030000780c */ /* 0x000fe20003f25270 */
[----:B-----5:R-:W-:Y:S01]  /*0690*/  IMAD R9, R7, R24, R4 ;  /* 0x0000001807097224 */ /* 0x020fe200078e0204 */
[----:B------:R-:W-:Y:S02]  /*06a0*/  ISETP.LT.U32.AND P0, PT, R152, 0x2, !P0 ;  /* 0x000000029800780c */ /* 0x000fe40004701070 */
[----:B------:R-:W-:Y:S01]  /*06b0*/  ISETP.EQ.OR P1, PT, R0, RZ, !P1 ;  /* 0x000000ff0000720c */ /* 0x000fe20004f22670 */
[----:B------:R-:W0:Y:S02]  /*06c0*/  FENCE.VIEW.ASYNC.S ;  /* 0x00000000000073c6 */ /* 0x000e240000000000 */
[----:B0-----:R0:W1:Y:S01]  /*06d0*/  @!UP0 SYNCS.EXCH.64 URZ, [UR6+0x40], UR4 ;  /* 0x00004004063f85b2 */ /* 0x0010620008000100 */
[----:B------:R-:W-:Y:S02]  /*06e0*/  @P4 LEA.HI R2, R152, R152, RZ, 0x1 ;  /* 0x0000009898024211 */ /* 0x000fe400078f08ff */
[----:B------:R-:W-:-:S02]  /*06f0*/  ISETP.EQ.AND P1, PT, R5, RZ, P1 ;  /* 0x000000ff0500720c */ /* 0x000fc40000f22270 */
[----:B------:R-:W-:Y:S02]  /*0700*/  @P4 SHF.R.S32.HI R2, RZ, 0x1, R2 ;  /* 0x00000001ff024819 */ /* 0x000fe40000011402 */
[----:B------:R-:W-:Y:S02]  /*0710*/  ISETP.GE.U32.AND P6, PT, R6, 0x2, PT ;  /* 0x000000020600780c */ /* 0x000fe40003fc6070 */
[----:B------:R-:W-:Y:S02]  /*0720*/  @P4 ISETP.NE.AND P5, PT, R2, R9, PT ;  /* 0x000000090200420c */ /* 0x000fe40003fa5270 */
[----:B------:R-:W-:Y:S02]  /*0730*/  SEL R9, RZ, 0x1, !P0 ;  /* 0x00000001ff097807 */ /* 0x000fe40004000000 */
[----:B------:R-:W-:Y:S02]  /*0740*/  @P4 SEL R22, RZ, 0x1, P5 ;  /* 0x00000001ff164807 */ /* 0x000fe40002800000 */
[----:B------:R-:W-:Y:S01]  /*0750*/  SEL R19, RZ, 0x1, !P1 ;  /* 0x00000001ff137807 */ /* 0x000fe20004800000 */
[----:B------:R0:W2:Y:S01]  /*0760*/  @!UP1 SYNCS.EXCH.64 URZ, [UR6+0x48], UR4 ;  /* 0x00004804063f95b2 */ /* 0x0000a20008000100 */
[----:B------:R-:W-:Y:S01]  /*0770*/  LOP3.LUT R22, R22, R9, RZ, 0xc0, !PT ;  /* 0x0000000916167212 */ /* 0x000fe200078ec0ff */
[----:B------:R-:W-:Y:S01]  /*0780*/  NOP ;  /* 0x0000000000007918 */ /* 0x000fe20000000000 */
[----:B------:R-:W-:Y:S01]  /*0790*/  SEL R19, R19, 0x2, P6 ;  /* 0x0000000213137807 */ /* 0x000fe20003000000 */
[----:B------:R-:W-:Y:S06]  /*07a0*/  @!P2 BRA `(.L_x_3) ;  /* 0x000000000008a947 */ /* 0x000fec0003800000 */
[----:B-12-4-:R-:W-:Y:S01]  /*07b0*/  UCGABAR_ARV ;  /* 0x00000000000079c7 */ /* 0x016fe20008000000 */
[----:B------:R-:W-:Y:S05]  /*07c0*/  BRA `(.L_x_4) ;  /* 0x0000000000047947 */ /* 0x000fea0003800000 */
.L_x_3:
[----:B-12-4-:R-:W-:Y:S01]  /*07d0*/  NOP ;  /* 0x0000000000007918 */ /* 0x016fe20000000000 */
.L_x_4:
[----:B------:R-:W1:Y:S01]  /*07e0*/  LDC R2, c[0x0][0x65c] ;  /* 0x00019700ff027b82 */ /* 0x000e620000000800 */
[----:B------:R-:W-:Y:S02]  /*07f0*/  IMAD.U32 R8, RZ, RZ, UR8 ;  /* 0x00000008ff087e24 */ /* 0x000fe4000f8e00ff */
[----:B------:R-:W-:Y:S01]  /*0800*/  IMAD.MOV.U32 R9, RZ, RZ, RZ ;  /* 0x000000ffff097224 */ /* 0x000fe200078e00ff */
[----:B-1----:R-:W-:-:S04]  /*0810*/  ISETP.NE.AND P1, PT, R2, 0x1, PT ;  /* 0x000000010200780c */ /* 0x002fc80003f25270 */
[----:B------:R-:W-:-:S09]  /*0820*/  P2R R5, PR, RZ, 0x2 ;  /* 0x00000002ff057803 */ /* 0x000fd20000000000 */
[----:B------:R-:W1:Y:S01]  /*0830*/  @P1 LDC R17, c[0x0][0x10] ;  /* 0x00000400ff111b82 */ /* 0x000e620000000800 */
[----:B------:R-:W-:Y:S02]  /*0840*/  @P1 IMAD.MOV.U32 R5, RZ, RZ, RZ ;  /* 0x000000ffff051224 */ /* 0x000fe400078e00ff */
[----:B------:R-:W-:-:S05]  /*0850*/  @P1 IMAD.MOV.U32 R13, RZ, RZ, RZ ;  /* 0x000000ffff0d1224 */ /* 0x000fca00078e00ff */
[----:B------:R-:W2:Y:S01]  /*0860*/  @!P1 LDC R11, c[0x0][0xc] ;  /* 0x00000300ff0b9b82 */ /* 0x000ea20000000800 */
[----:B-1----:R-:W-:-:S04]  /*0870*/  @P1 IMAD.WIDE.U32 R16, R17, UR8, R4 ;  /* 0x0000000811101c25 */ /* 0x002fc8000f8e0004 */
[----:B------:R-:W-:Y:S02]  /*0880*/  @P1 IMAD.IADD R17, R17, 0x1, R13 ;  /* 0x0000000111111824 */ /* 0x000fe400078e020d */
[----:B--2---:R-:W-:-:S04]  /*0890*/  @!P1 IMAD.WIDE.U32 R8, R4, R11, R8 ;  /* 0x0000000b04089225 */ /* 0x004fc800078e0008 */
[----:B------:R-:W-:Y:S02]  /*08a0*/  @!P1 IMAD.MOV.U32 R16, RZ, RZ, R8 ;  /* 0x000000ffff109224 */ /* 0x000fe400078e0008 */
[----:B------:R-:W-:Y:S01]  /*08b0*/  @!P1 IMAD.MOV.U32 R17, RZ, RZ, R9 ;  /* 0x000000ffff119224 */ /* 0x000fe200078e0009 */
[----:B------:R-:W-:Y:S06]  /*08c0*/  @!P2 BRA `(.L_x_5) ;  /* 0x00000000000ca947 */ /* 0x000fec0003800000 */
[----:B------:R-:W-:Y:S01]  /*08d0*/  UCGABAR_WAIT ;  /* 0x0000000000007dc7 */ /* 0x000fe20008000000 */
[----:B------:R-:W-:Y:S01]  /*08e0*/  CCTL.IVALL ;  /* 0x00000000ff00798f */ /* 0x000fe20002000000 */
[----:B------:R-:W-:Y:S05]  /*08f0*/  BRA `(.L_x_6) ;  /* 0x0000000000047947 */ /* 0x000fea0003800000 */
.L_x_5:
[----:B------:R-:W-:Y:S06]  /*0900*/  BAR.SYNC.DEFER_BLOCKING 0x0 ;  /* 0x0000000000007b1d */ /* 0x000fec0000010000 */
.L_x_6:
[----:B------:R-:W-:Y:S05]  /*0910*/  @!P3 BRA `(.L_x_7) ;  /* 0x000000b40000b947 */ /* 0x000fea0003800000 */
[----:B------:R-:W-:-:S13]  /*0920*/  ISETP.GT.U32.AND P0, PT, R6, 0x1, PT ;  /* 0x000000010600780c */ /* 0x000fda0003f04070 */
[----:B0-----:R-:W-:Y:S05]  /*0930*/  @P0 EXIT ;  /* 0x000000000000094d */ /* 0x001fea0003800000 */
[----:B------:R-:W-:Y:S01]  /*0940*/  ULDC.64 UR4, c[0x0][0x650] ;  /* 0x0001940000047ab9 */ /* 0x000fe20000000a00 */
[----:B------:R-:W-:Y:S01]  /*0950*/  PRMT R0, RZ, 0x7610, R0 ;  /* 0x00007610ff007816 */ /* 0x000fe20000000000 */
[----:B------:R-:W-:Y:S01]  /*0960*/  IMAD.MOV.U32 R153, RZ, RZ, -0x1 ;  /* 0xffffffffff997424 */ /* 0x000fe200078e00ff */
[----:B------:R-:W-:Y:S01]  /*0970*/  ISETP.GE.U32.AND P0, PT, R16, UR4, PT ;  /* 0x0000000410007c0c */ /* 0x000fe2000bf06070 */
[----:B------:R-:W-:Y:S02]  /*0980*/  IMAD.MOV.U32 R154, RZ, RZ, -0x1 ;  /* 0xffffffffff9a7424 */ /* 0x000fe400078e00ff */
[----:B------:R-:W-:Y:S01]  /*0990*/  IMAD.MOV.U32 R23, RZ, RZ, -0x1 ;  /* 0xffffffffff177424 */ /* 0x000fe200078e00ff */
[----:B------:R-:W-:-:S13]  /*09a0*/  ISETP.GE.U32.AND.EX P0, PT, R17, UR5, PT, P0 ;  /* 0x0000000511007c0c */ /* 0x000fda000bf06100 */
[----:B------:R-:W-:Y:S05]  /*09b0*/  @P0 BRA `(.L_x_8) ;  /* 0x00000004002c0947 */ /* 0x000fea0003800000 */
[----:B------:R-:W0:Y:S01]  /*09c0*/  LDC.64 R20, c[0x0][0x628] ;  /* 0x00018a00ff147b82 */ /* 0x000e220000000a00 */
[----:B------:R-:W-:Y:S02]  /*09d0*/  IMAD.MOV.U32 R8, RZ, RZ, R16 ;  /* 0x000000ffff087224 */ /* 0x000fe400078e0010 */
[----:B------:R-:W-:-:S05]  /*09e0*/  IMAD.MOV.U32 R9, RZ, RZ, R17 ;  /* 0x000000ffff097224 */ /* 0x000fca00078e0011 */
[----:B------:R-:W1:Y:S08]  /*09f0*/  LDC R0, c[0x0][0x630] ;  /* 0x00018c00ff007b82 */ /* 0x000e700000000800 */
[----:B------:R-:W2:Y:S01]  /*0a00*/  LDC.64 R26, c[0x0][0x620] ;  /* 0x00018800ff1a7b82 */ /* 0x000ea20000000a00 */
[----:B0-----:R-:W-:-:S04]  /*0a10*/  ISETP.NE.U32.AND P0, PT, R20, RZ, PT ;  /* 0x000000ff1400720c */ /* 0x001fc80003f05070 */
[----:B------:R-:W-:-:S13]  /*0a20*/  ISETP.NE.AND.EX P0, PT, R21, RZ, PT, P0 ;  /* 0x000000ff1500720c */ /* 0x000fda0003f05300 */
[----:B-12---:R-:W-:Y:S05]  /*0a30*/  @!P0 BRA `(.L_x_9) ;  /* 0x0000000000288947 */ /* 0x006fea0003800000 */
[----:B------:R-:W0:Y:S02]  /*0a40*/  LDC R13, c[0x0][0x634] ;  /* 0x00018d00ff0d7b82 */ /* 0x000e240000000800 */
[----:B0-----:R-:W-:-:S05]  /*0a50*/  IADD3 R13, P0, R16, R13, RZ ;  /* 0x0000000d100d7210 */ /* 0x001fca0007f1e0ff */
[----:B------:R-:W-:-:S04]  /*0a60*/  IMAD.X R15, RZ, RZ, R17, P0 ;  /* 0x000000ffff0f7224 */ /* 0x000fc800000e0611 */
[----:B------:R-:W-:-:S04]  /*0a70*/  IMAD.WIDE.U32 R8, R15, R20, RZ ;  /* 0x000000140f087225 */ /* 0x000fc800078e00ff */
[----:B------:R-:W-:-:S04]  /*0a80*/  IMAD.WIDE.U32 R10, P0, R13, R21, R8 ;  /* 0x000000150d0a7225 */ /* 0x000fc80007800008 */
[----:B------:R-:W-:-:S04]  /*0a90*/  IMAD.WIDE.U32 R8, R13, R20, RZ ;  /* 0x000000140d087225 */ /* 0x000fc800078e00ff */
[----:B------:R-:W-:Y:S01]  /*0aa0*/  IMAD.X R13, RZ, RZ, RZ, P0 ;  /* 0x000000ffff0d7224 */ /* 0x000fe200000e06ff */
[----:B------:R-:W-:Y:S01]  /*0ab0*/  IADD3 RZ, P0, R9, R10, RZ ;  /* 0x0000000a09ff7210 */ /* 0x000fe20007f1e0ff */
[----:B------:R-:W-:-:S04]  /*0ac0*/  IMAD.MOV.U32 R12, RZ, RZ, R11 ;  /* 0x000000ffff0c7224 */ /* 0x000fc800078e000b */
[----:B------:R-:W-:-:S08]  /*0ad0*/  IMAD.WIDE.U32.X R8, R15, R21, R12, P0 ;  /* 0x000000150f087225 */ /* 0x000fd000000e040c */
.L_x_9:
[----:B------:R-:W0:Y:S01]  /*0ae0*/  LDC.64 R20, c[0x0][0x640] ;  /* 0x00019000ff147b82 */ /* 0x000e220000000a00 */
[--C-:B------:R-:W-:Y:S01]  /*0af0*/  SHF.R.U64 R28, R8, R0, R9.reuse ;  /* 0x00000000081c7219 */ /* 0x100fe20000001209 */
[----:B------:R-:W-:Y:S01]  /*0b00*/  IMAD R30, R7, R24, R4 ;  /* 0x00000018071e7224 */ /* 0x000fe200078e0204 */
[----:B------:R-:W-:Y:S01]  /*0b10*/  SHF.R.U32.HI R0, RZ, R0, R9 ;  /* 0x00000000ff007219 */ /* 0x000fe20000011609 */
[----:B------:R-:W-:Y:S01]  /*0b20*/  IMAD.MOV.U32 R23, RZ, RZ, 0x1 ;  /* 0x00000001ff177424 */ /* 0x000fe200078e00ff */
[----:B------:R-:W-:-:S03]  /*0b30*/  IADD3 R5, P0, RZ, -R28, RZ ;  /* 0x8000001cff057210 */ /* 0x000fc60007f1e0ff */
[----:B------:R-:W1:Y:S02]  /*0b40*/  LDC R6, c[0x0][0x618] ;  /* 0x00018600ff067b82 */ /* 0x000e640000000800 */
[----:B------:R-:W-:-:S04]  /*0b50*/  IMAD.X R9, RZ, RZ, ~R0, P0 ;  /* 0x000000ffff097224 */ /* 0x000fc800000e0e00 */
[-C--:B------:R-:W-:Y:S02]  /*0b60*/  IMAD R0, R9, R26.reuse, RZ ;  /* 0x0000001a09007224 */ /* 0x080fe400078e02ff */
[----:B------:R-:W2:Y:S01]  /*0b70*/  LDC R11, c[0x0][0x608] ;  /* 0x00018200ff0b7b82 */ /* 0x000ea20000000800 */
[----:B------:R-:W-:-:S04]  /*0b80*/  IMAD.WIDE.U32 R8, R5, R26, R16 ;  /* 0x0000001a05087225 */ /* 0x000fc800078e0010 */
[----:B------:R-:W-:-:S03]  /*0b90*/  IMAD R5, R5, R27, R0 ;  /* 0x0000001b05057224 */ /* 0x000fc600078e0200 */
[----:B------:R-:W3:Y:S01]  /*0ba0*/  LDC R12, c[0x0][0x658] ;  /* 0x00019600ff0c7b82 */ /* 0x000ee20000000800 */
[----:B0-----:R-:W-:Y:S01]  /*0bb0*/  ISETP.NE.U32.AND P0, PT, R20, RZ, PT ;  /* 0x000000ff1400720c */ /* 0x001fe20003f05070 */
[----:B------:R-:W-:Y:S02]  /*0bc0*/  IMAD.IADD R5, R9, 0x1, R5 ;  /* 0x0000000109057824 */ /* 0x000fe400078e0205 */
[----:B------:R-:W-:Y:S01]  /*0bd0*/  IMAD.MOV.U32 R9, RZ, RZ, -0x1 ;  /* 0xffffffffff097424 */ /* 0x000fe200078e00ff */
[----:B------:R-:W-:-:S03]  /*0be0*/  ISETP.NE.AND.EX P0, PT, R21, RZ, PT, P0 ;  /* 0x000000ff1500720c */ /* 0x000fc60003f05300 */
[----:B------:R-:W0:Y:S01]  /*0bf0*/  LDC R15, c[0x0][0x600] ;  /* 0x00018000ff0f7b82 */ /* 0x000e220000000800 */
[-CC-:B-1----:R-:W-:Y:S02]  /*0c00*/  SHF.R.U64 R13, R8, R6.reuse, R5.reuse ;  /* 0x00000006080d7219 */ /* 0x182fe40000001205 */
[----:B------:R-:W-:-:S05]  /*0c10*/  SHF.R.U32.HI R0, RZ, R6, R5 ;  /* 0x00000006ff007219 */ /* 0x000fca0000011605 */
[----:B------:R-:W1:Y:S01]  /*0c20*/  LDC R14, c[0x0][0x648] ;  /* 0x00019200ff0e7b82 */ /* 0x000e620000000800 */
[-CC-:B--2---:R-:W-:Y:S02]  /*0c30*/  SHF.R.U64 R27, R13, R11.reuse, R0.reuse ;  /* 0x0000000b0d1b7219 */ /* 0x184fe40000001200 */
[----:B------:R-:W-:-:S05]  /*0c40*/  SHF.R.U32.HI R5, RZ, R11, R0 ;  /* 0x0000000bff057219 */ /* 0x000fca0000011600 */
[----:B------:R-:W2:Y:S01]  /*0c50*/  LDC R26, c[0x0][0x638] ;  /* 0x00018e00ff1a7b82 */ /* 0x000ea20000000800 */
[-CC-:B---3--:R-:W-:Y:S02]  /*0c60*/  SHF.R.U64 R24, R27, R12.reuse, R5.reuse ;  /* 0x0000000c1b187219 */ /* 0x188fe40000001205 */
[-C--:B------:R-:W-:Y:S02]  /*0c70*/  SHF.L.U32 R0, R9, R12.reuse, RZ ;  /* 0x0000000c09007219 */ /* 0x080fe400000006ff */
[----:B------:R-:W-:Y:S01]  /*0c80*/  SHF.R.U32.HI R5, RZ, R12, R5 ;  /* 0x0000000cff057219 */ /* 0x000fe20000011605 */
[----:B------:R-:W-:Y:S01]  /*0c90*/  IMAD.MOV.U32 R4, RZ, RZ, R24 ;  /* 0x000000ffff047224 */ /* 0x000fe200078e0018 */
[----:B------:R-:W-:Y:S01]  /*0ca0*/  LOP3.LUT R10, RZ, R0, RZ, 0x33, !PT ;  /* 0x00000000ff0a7212 */ /* 0x000fe200078e33ff */
[----:B------:R-:W3:Y:S01]  /*0cb0*/  LDC R25, c[0x0][0x610] ;  /* 0x00018400ff197b82 */ /* 0x000ee20000000800 */
[----:B------:R-:W-:Y:S05]  /*0cc0*/  @!P0 BRA `(.L_x_10) ;  /* 0x0000000000288947 */ /* 0x000fea0003800000 */
[----:B------:R-:W4:Y:S02]  /*0cd0*/  LDC R9, c[0x0][0x64c] ;  /* 0x00019300ff097b82 */ /* 0x000f240000000800 */
[----:B----4-:R-:W-:-:S05]  /*0ce0*/  IADD3 R9, P0, R24, R9, RZ ;  /* 0x0000000918097210 */ /* 0x010fca0007f1e0ff */
        /* <DEDUP_REMOVED lines=8> */
.L_x_10:
[----:B-1----:R-:W-:Y:S01]  /*0d70*/  SHF.R.U64 R4, R4, R14, R5 ;  /* 0x0000000e04047219 */ /* 0x002fe20000001205 */
[----:B0-----:R-:W-:Y:S01]  /*0d80*/  VIADD R6, R15, 0xffffffff ;  /* 0xffffffff0f067836 */ /* 0x001fe20000000000 */
[----:B------:R-:W-:Y:S01]  /*0d90*/  SHF.L.U32 R0, R23, R12, RZ ;  /* 0x0000000c17007219 */ /* 0x000fe200000006ff */
[----:B------:R-:W-:Y:S01]  /*0da0*/  IMAD.MOV.U32 R23, RZ, RZ, R28 ;  /* 0x000000ffff177224 */ /* 0x000fe200078e001c */
[----:B------:R-:W-:Y:S01]  /*0db0*/  LOP3.LUT R5, R27, R10, RZ, 0xc0, !PT ;  /* 0x0000000a1b057212 */ /* 0x000fe200078ec0ff */
[----:B------:R-:W-:Y:S01]  /*0dc0*/  IMAD.MOV R7, RZ, RZ, -R4 ;  /* 0x000000ffff077224 */ /* 0x000fe200078e0a04 */
[----:B------:R-:W-:Y:S02]  /*0dd0*/  SEL R3, R3, R30, !P1 ;  /* 0x0000001e03037207 */ /* 0x000fe40004800000 */
[----:B------:R-:W-:Y:S01]  /*0de0*/  LOP3.LUT R6, R13, R6, RZ, 0xc0, !PT ;  /* 0x000000060d067212 */ /* 0x000fe200078ec0ff */
[----:B------:R-:W-:Y:S02]  /*0df0*/  IMAD R4, R0, R4, R5 ;  /* 0x0000000400047224 */ /* 0x000fe400078e0205 */
[----:B--2---:R-:W-:-:S02]  /*0e00*/  IMAD R0, R7, R26, R24 ;  /* 0x0000001a07007224 */ /* 0x004fc400078e0218 */
[----:B---3--:R-:W-:Y:S02]  /*0e10*/  IMAD R3, R4, R25, R3 ;  /* 0x0000001904037224 */ /* 0x008fe400078e0203 */
[----:B------:R-:W-:Y:S02]  /*0e20*/  IMAD.MOV.U32 R5, RZ, RZ, 0x1 ;  /* 0x00000001ff057424 */ /* 0x000fe400078e00ff */
[----:B------:R-:W-:-:S03]  /*0e30*/  IMAD R4, R0, R15, R6 ;  /* 0x0000000f00047224 */ /* 0x000fc600078e0206 */
[----:B------:R-:W-:Y:S02]  /*0e40*/  PRMT R0, R5, 0x7610, R0 ;  /* 0x0000761005007816 */ /* 0x000fe40000000000 */
[----:B------:R-:W-:Y:S02]  /*0e50*/  SEL R154, R4, R3, !P1 ;  /* 0x00000003049a7207 */ /* 0x000fe40004800000 */
[----:B------:R-:W-:-:S07]  /*0e60*/  SEL R153, R3, R4, !P1 ;  /* 0x0000000403997207 */ /* 0x000fce0004800000 */
.L_x_8:
[----:B------:R-:W-:-:S08]  /*0e70*/  NOP ;  /* 0x0000000000007918 */ /* 0x000fd00000000000 */
[----:B------:R-:W0:Y:S02]  /*0e80*/  USETMAXREG.TRY_ALLOC.CTAPOOL UP0, 0xe8 ;  /* 0x000000e8000079c8 */ /* 0x000e240008000600 */
[----:B0-----:R-:W-:-:S13]  /*0e90*/  PLOP3.LUT P0, PT, PT, PT, UP0, 0x80, 0x0 ;  /* 0x000000000000781c */ /* 0x001fda0003f0f008 */
[----:B------:R-:W-:Y:S05]  /*0ea0*/  @!P0 BRA `(.L_x_8) ;  /* 0xfffffffc00f08947 */ /* 0x000fea000383ffff */
[----:B------:R-:W-:Y:S01]  /*0eb0*/  ULDC.64 UR4, c[0x0][0x598] ;  /* 0x0001660000047ab9 */ /* 0x000fe20000000a00 */
[----:B------:R-:W-:Y:S01]  /*0ec0*/  ULDC.64 UR36, c[0x0][0x208] ;  /* 0x0000820000247ab9 */ /* 0x000fe20000000a00 */
[----:B------:R-:W-:-:S04]  /*0ed0*/  ISETP.NE.U32.AND P0, PT, RZ, UR4, PT ;  /* 0x00000004ff007c0c */ /* 0x000fc8000bf05070 */
[----:B------:R-:W-:-:S13]  /*0ee0*/  ISETP.NE.AND.EX P0, PT, RZ, UR5, PT, P0 ;  /* 0x00000005ff007c0c */ /* 0x000fda000bf05300 */
[----:B------:R-:W-:Y:S05]  /*0ef0*/  @!P0 BRA `(.L_x_11) ;  /* 0x00000000001c8947 */ /* 0x000fea0003800000 */
[----:B------:R-:W0:Y:S02]  /*0f00*/  LDC.64 R4, c[0x0][0x598] ;  /* 0x00016600ff047b82 */ /* 0x000e240000000a00 */
[----:B0-----:R-:W2:Y:S02]  /*0f10*/  LDG.E.64 R4, desc[UR36][R4.64] ;  /* 0x0000002404047981 */ /* 0x001ea4000c1e1b00 */
[----:B--2---:R-:W-:-:S04]  /*0f20*/  ISETP.NE.U32.AND P0, PT, R4, RZ, PT ;  /* 0x000000ff0400720c */ /* 0x004fc80003f05070 */
[----:B------:R-:W-:-:S13]  /*0f30*/  ISETP.NE.AND.EX P0, PT, R5, RZ, PT, P0 ;  /* 0x000000ff0500720c */ /* 0x000fda0003f05300 */
[----:B------:R-:W-:Y:S05]  /*0f40*/  @!P0 BRA `(.L_x_11) ;  /* 0x0000000000088947 */ /* 0x000fea0003800000 */
[----:B------:R0:W5:Y:S01]  /*0f50*/  LD.E R155, desc[UR36][R4.64] ;  /* 0x00000024049b7980 */ /* 0x000162000c101900 */
[----:B------:R-:W-:Y:S05]  /*0f60*/  BRA `(.L_x_12) ;  /* 0x0000000000247947 */ /* 0x000fea0003800000 */
.L_x_11:
[----:B------:R-:W-:Y:S02]  /*0f70*/  ULDC.64 UR4, c[0x0][0x588] ;  /* 0x0001620000047ab9 */ /* 0x000fe40000000a00 */
[----:B------:R-:W-:-:S04]  /*0f80*/  ISETP.NE.U32.AND P0, PT, RZ, UR4, PT ;  /* 0x00000004ff007c0c */ /* 0x000fc8000bf05070 */
[----:B------:R-:W-:-:S13]  /*0f90*/  ISETP.NE.AND.EX P0, PT, RZ, UR5, PT, P0 ;  /* 0x00000005ff007c0c */ /* 0x000fda000bf05300 */
[----:B------:R-:W-:Y:S05]  /*0fa0*/  @!P0 BRA `(.L_x_13) ;  /* 0x00000000000c8947 */ /* 0x000fea0003800000 */
[----:B------:R-:W0:Y:S02]  /*0fb0*/  LDC.64 R4, c[0x0][0x588] ;  /* 0x00016200ff047b82 */ /* 0x000e240000000a00 */
[----:B0-----:R1:W5:Y:S01]  /*0fc0*/  LDG.E R155, desc[UR36][R4.64] ;  /* 0x00000024049b7981 */ /* 0x001362000c1e1900 */
[----:B------:R-:W-:Y:S05]  /*0fd0*/  BRA `(.L_x_12) ;  /* 0x0000000000087947 */ /* 0x000fea0003800000 */
.L_x_13:
[----:B------:R-:W-:Y:S02]  /*0fe0*/  ULDC UR4, c[0x0][0x580] ;  /* 0x0001600000047ab9 */ /* 0x000fe40000000800 */
[----:B------:R-:W-:-:S07]  /*0ff0*/  IMAD.U32 R155, RZ, RZ, UR4 ;  /* 0x00000004ff9b7e24 */ /* 0x000fce000f8e00ff */
.L_x_12:
[----:B------:R-:W-:Y:S02]  /*1000*/  ULDC.64 UR4, c[0x0][0x5a0] ;  /* 0x0001680000047ab9 */ /* 0x000fe40000000a00 */
[----:B------:R-:W-:-:S04]  /*1010*/  ISETP.NE.U32.AND P0, PT, RZ, UR4, PT ;  /* 0x00000004ff007c0c */ /* 0x000fc8000bf05070 */
[----:B------:R-:W-:-:S13]  /*1020*/  ISETP.NE.AND.EX P0, PT, RZ, UR5, PT, P0 ;  /* 0x00000005ff007c0c */ /* 0x000fda000bf05300 */
[----:B------:R-:W-:Y:S05]  /*1030*/  @!P0 BRA `(.L_x_14) ;  /* 0x00000000001c8947 */ /* 0x000fea0003800000 */
[----:B01----:R-:W0:Y:S02]  /*1040*/  LDC.64 R4, c[0x0][0x5a0] ;  /* 0x00016800ff047b82 */ /* 0x003e240000000a00 */
[----:B0-----:R-:W2:Y:S02]  /*1050*/  LDG.E.64 R4, desc[UR36][R4.64] ;  /* 0x0000002404047981 */ /* 0x001ea4000c1e1b00 */
[----:B--2---:R-:W-:-:S04]  /*1060*/  ISETP.NE.U32.AND P0, PT, R4, RZ, PT ;  /* 0x000000ff0400720c */ /* 0x004fc80003f05070 */
[----:B------:R-:W-:-:S13]  /*1070*/  ISETP.NE.AND.EX P0, PT, R5, RZ, PT, P0 ;  /* 0x000000ff0500720c */ /* 0x000fda0003f05300 */
[----:B------:R-:W-:Y:S05]  /*1080*/  @!P0 BRA `(.L_x_14) ;  /* 0x0000000000088947 */ /* 0x000fea0003800000 */
[----:B------:R0:W5:Y:S01]  /*1090*/  LD.E R156, desc[UR36][R4.64] ;  /* 0x00000024049c7980 */ /* 0x000162000c101900 */
[----:B------:R-:W-:Y:S05]  /*10a0*/  BRA `(.L_x_15) ;  /* 0x0000000000247947 */ /* 0x000fea0003800000 */
.L_x_14:
[----:B------:R-:W-:Y:S02]  /*10b0*/  ULDC.64 UR4, c[0x0][0x590] ;  /* 0x0001640000047ab9 */ /* 0x000fe40000000a00 */
[----:B------:R-:W-:-:S04]  /*10c0*/  ISETP.NE.U32.AND P0, PT, RZ, UR4, PT ;  /* 0x00000004ff007c0c */ /* 0x000fc8000bf05070 */
[----:B------:R-:W-:-:S13]  /*10d0*/  ISETP.NE.AND.EX P0, PT, RZ, UR5, PT, P0 ;  /* 0x00000005ff007c0c */ /* 0x000fda000bf05300 */
[----:B------:R-:W-:Y:S05]  /*10e0*/  @!P0 BRA `(.L_x_16) ;  /* 0x00000000000c8947 */ /* 0x000fea0003800000 */
[----:B------:R-:W2:Y:S02]  /*10f0*/  LDC.64 R156, c[0x0][0x590] ;  /* 0x00016400ff9c7b82 */ /* 0x000ea40000000a00 */
[----:B--2---:R2:W5:Y:S01]  /*1100*/  LDG.E R156, desc[UR36][R156.64] ;  /* 0x000000249c9c7981 */ /* 0x004562000c1e1900 */
[----:B------:R-:W-:Y:S05]  /*1110*/  BRA `(.L_x_15) ;  /* 0x0000000000087947 */ /* 0x000fea0003800000 */
.L_x_16:
[----:B------:R-:W-:Y:S02]  /*1120*/  ULDC UR4, c[0x0][0x584] ;  /* 0x0001610000047ab9 */ /* 0x000fe40000000800 */
[----:B------:R-:W-:-:S07]  /*1130*/  IMAD.U32 R156, RZ, RZ, UR4 ;  /* 0x00000004ff9c7e24 */ /* 0x000fce000f8e00ff */
.L_x_15:
[----:B------:R-:W-:-:S13]  /*1140*/  LOP3.LUT P0, RZ, R0, 0xff, RZ, 0xc0, !PT ;  /* 0x000000ff00ff7812 */ /* 0x000fda000780c0ff */
[----:B------:R-:W-:Y:S05]  /*1150*/  @!P0 EXIT ;  /* 0x000000000000894d */ /* 0x000fea0003800000 */
[----:B------:R-:W-:Y:S01]  /*1160*/  ULDC UR4, c[0x0][0x28c] ;  /* 0x0000a30000047ab9 */ /* 0x000fe20000000800 */
[----:B------:R-:W-:Y:S01]  /*1170*/  LOP3.LUT R168, R19, 0x1, RZ, 0xfc, !PT ;  /* 0x0000000113a87812 */ /* 0x000fe200078efcff */
[----:B------:R-:W-:Y:S01]  /*1180*/  UIADD3 UR4, UR4, 0x7f, URZ ;  /* 0x0000007f04047890 */ /* 0x000fe2000fffe03f */
[----:B------:R-:W-:Y:S01]  /*1190*/  UMOV UR38, URZ ;  /* 0x0000003f00267c82 */ /* 0x000fe20008000000 */
[----:B------:R-:W-:Y:S02]  /*11a0*/  UMOV UR39, URZ ;  /* 0x0000003f00277c82 */ /* 0x000fe40008000000 */
[----:B------:R-:W-:-:S04]  /*11b0*/  USHF.R.S32.HI UR5, URZ, 0x1f, UR4 ;  /* 0x0000001f3f057899 */ /* 0x000fc80008011404 */
[----:B------:R-:W-:-:S04]  /*11c0*/  ULEA.HI UR5, UR5, UR4, URZ, 0x7 ;  /* 0x0000000405057291 */ /* 0x000fc8000f8f383f */
[----:B------:R-:W-:-:S12]  /*11d0*/  USHF.R.S32.HI UR40, URZ, 0x7, UR5 ;  /* 0x000000073f287899 */ /* 0x000fd80008011405 */
.L_x_290:
[----:B------:R-:W-:Y:S01]  /*11e0*/  LOP3.LUT R0, R18, 0x80, RZ, 0xc0, !PT ;  /* 0x0000008012007812 */ /* 0x000fe200078ec0ff */
[----:B---3--:R-:W3:Y:S01]  /*11f0*/  S2UR UR7, SR_CgaCtaId ;  /* 0x00000000000779c3 */ /* 0x008ee20000008800 */
[----:B------:R-:W-:Y:S02]  /*1200*/  UMOV UR6, 0x400 ;  /* 0x0000040000067882 */ /* 0x000fe40000000000 */
[----:B------:R-:W-:-:S06]  /*1210*/  SHF.R.U32.HI R0, RZ, 0x7, R0 ;  /* 0x00000007ff007819 */ /* 0x000fcc0000011600 */
[----:B----4-:R-:W4:Y:S01]  /*1220*/  SHFL.IDX PT, R0, R0, RZ, 0x1f ;  /* 0x00001fff00007589 */ /* 0x010f2200000e0000 */
[----:B---3--:R-:W-:Y:S01]  /*1230*/  ULEA UR6, UR7, UR6, 0x18 ;  /* 0x0000000607067291 */ /* 0x008fe2000f8ec03f */
[----:B----4-:R-:W-:-:S13]  /*1240*/  R2UR UR4, R0 ;  /* 0x00000000000472ca */ /* 0x010fda00000e0000 */
[----:B------:R-:W-:-:S04]  /*1250*/  ULEA.HI UR5, UR4, UR4, URZ, 0x1 ;  /* 0x0000000404057291 */ /* 0x000fc8000f8f083f */
[----:B------:R-:W-:-:S04]  /*1260*/  ULOP3.LUT UR5, UR5, 0x7fffe, URZ, 0xc0, !UPT ;  /* 0x0007fffe05057892 */ /* 0x000fc8000f8ec03f */
[----:B------:R-:W-:-:S03]  /*1270*/  UIADD3 UR5, UR4, -UR5, URZ ;  /* 0x8000000504057290 */ /* 0x000fc6000fffe03f */
[----:B------:R-:W-:Y:S01]  /*1280*/  ULDC UR4, c[0x0][0x28c] ;  /* 0x0000a30000047ab9 */ /* 0x000fe20000000800 */
[----:B------:R-:W-:Y:S01]  /*1290*/  ULEA UR5, UR5, UR6, 0xd ;  /* 0x0000000605057291 */ /* 0x000fe2000f8e683f */
[----:B------:R-:W-:-:S03]  /*12a0*/  ISETP.LT.AND P0, PT, RZ, UR4, PT ;  /* 0x00000004ff007c0c */ /* 0x000fc6000bf01270 */
[----:B------:R-:W-:-:S04]  /*12b0*/  UIADD3 UR5, UR5, 0x100, URZ ;  /* 0x0000010005057890 */ /* 0x000fc8000fffe03f */
[----:B------:R-:W-:-:S04]  /*12c0*/  USHF.R.U32.HI UR5, URZ, 0x4, UR5 ;  /* 0x000000043f057899 */ /* 0x000fc80008011605 */
[----:B------:R-:W-:Y:S02]  /*12d0*/  ULOP3.LUT UR41, UR5, 0x3fff, URZ, 0xc0, !UPT ;  /* 0x00003fff05297892 */ /* 0x000fe4000f8ec03f */
[----:B-12---:R-:W-:Y:S10]  /*12e0*/  @P0 BRA `(.L_x_17) ;  /* 0x0000000000400947 */ /* 0x006ff40003800000 */
[----:B------:R-:W-:Y:S01]  /*12f0*/  MOV R0, 0x0 ;  /* 0x0000000000007802 */ /* 0x000fe20000000f00 */
[----:B------:R-:W-:Y:S01]  /*1300*/  ULDC.64 UR4, c[0x4][0x68] ;  /* 0x01001a0000047ab9 */ /* 0x000fe20000000a00 */
[----:B------:R-:W-:Y:S01]  /*1310*/  ULDC.64 UR6, c[0x4][0x8] ;  /* 0x0100020000067ab9 */ /* 0x000fe20000000a00 */
[----:B01----:R-:W-:Y:S01]  /*1320*/  IMAD.U32 R4, RZ, RZ, UR4 ;  /* 0x00000004ff047e24 */ /* 0x003fe2000f8e00ff */
[----:B------:R0:W1:Y:S01]  /*1330*/  LDC.64 R14, c[0x4][R0] ;  /* 0x01000000000e7b82 */ /* 0x0000620000000a00 */
[----:B------:R-:W-:Y:S01]  /*1340*/  IMAD.U32 R5, RZ, RZ, UR5 ;  /* 0x00000005ff057e24 */ /* 0x000fe2000f8e00ff */
[----:B------:R-:W-:Y:S01]  /*1350*/  ULDC.64 UR4, c[0x4][0x70] ;  /* 0x01001c0000047ab9 */ /* 0x000fe20000000a00 */
[----:B------:R-:W-:Y:S02]  /*1360*/  IMAD.U32 R10, RZ, RZ, UR6 ;  /* 0x00000006ff0a7e24 */ /* 0x000fe4000f8e00ff */
[----:B------:R-:W-:Y:S02]  /*1370*/  IMAD.U32 R6, RZ, RZ, UR4 ;  /* 0x00000004ff067e24 */ /* 0x000fe4000f8e00ff */
[----:B------:R-:W-:-:S02]  /*1380*/  IMAD.U32 R7, RZ, RZ, UR5 ;  /* 0x00000005ff077e24 */ /* 0x000fc4000f8e00ff */
[----:B------:R-:W-:Y:S02]  /*1390*/  IMAD.U32 R11, RZ, RZ, UR7 ;  /* 0x00000007ff0b7e24 */ /* 0x000fe4000f8e00ff */
[----:B------:R-:W-:Y:S02]  /*13a0*/  IMAD.MOV.U32 R8, RZ, RZ, 0x1e1 ;  /* 0x000001e1ff087424 */ /* 0x000fe400078e00ff */
[----:B------:R-:W-:Y:S02]  /*13b0*/  IMAD.MOV.U32 R12, RZ, RZ, 0x1 ;  /* 0x00000001ff0c7424 */ /* 0x000fe400078e00ff */
[----:B0-----:R-:W-:-:S07]  /*13c0*/  IMAD.MOV.U32 R13, RZ, RZ, RZ ;  /* 0x000000ffff0d7224 */ /* 0x001fce00078e00ff */
[----:B------:R-:W-:-:S07]  /*13d0*/  LEPC R20, `(.L_x_17) ;  /* 0x000000001014794e */ /* 0x000fce0000000000 */
[----:B-12--5:R-:W-:Y:S05]  /*13e0*/  CALL.ABS.NOINC R14 ;  /* 0x000000000e007343 */ /* 0x026fea0003c00000 */
.L_x_17:
[----:B------:R-:W-:-:S13]  /*13f0*/  ISETP.NE.AND P0, PT, R168, 0x3, PT ;  /* 0x00000003a800780c */ /* 0x000fda0003f05270 */
[----:B------:R-:W-:Y:S05]  /*1400*/  @!P0 BRA `(.L_x_18) ;  /* 0x0000000000048947 */ /* 0x000fea0003800000 */
[----:B------:R-:W-:Y:S01]  /*1410*/  BPT.TRAP 0x1 ;  /* 0x000000040000795c */ /* 0x000fe20000300000 */
.L_x_18:
[----:B------:R-:W3:Y:S01]  /*1420*/  S2UR UR5, SR_CgaCtaId ;  /* 0x00000000000579c3 */ /* 0x000ee20000008800 */
[----:B------:R-:W-:Y:S01]  /*1430*/  UMOV UR4, 0x400 ;  /* 0x0000040000047882 */ /* 0x000fe20000000000 */
[----:B------:R-:W-:Y:S02]  /*1440*/  IMAD.U32 R0, RZ, RZ, UR38 ;  /* 0x00000026ff007e24 */ /* 0x000fe4000f8e00ff */
[----:B------:R-:W-:-:S03]  /*1450*/  IMAD.U32 R3, RZ, RZ, UR39 ;  /* 0x00000027ff037e24 */ /* 0x000fc6000f8e00ff */
[----:B------:R-:W-:Y:S01]  /*1460*/  SHF.L.U32 R0, R0, 0x1f, RZ ;  /* 0x0000001f00007819 */ /* 0x000fe200000006ff */
[----:B---3--:R-:W-:-:S06]  /*1470*/  ULEA UR4, UR5, UR4, 0x18 ;  /* 0x0000000405047291 */ /* 0x008fcc000f8ec03f */
[----:B------:R-:W-:-:S04]  /*1480*/  IMAD.U32 R6, RZ, RZ, UR4 ;  /* 0x00000004ff067e24 */ /* 0x000fc8000f8e00ff */
[----:B------:R-:W-:-:S04]  /*1490*/  IMAD R3, R3, 0x8, R6 ;  /* 0x0000000803037824 */ /* 0x000fc800078e0206 */
[----:B------:R3:W4:Y:S01]  /*14a0*/  SYNCS.PHASECHK.TRANS64.TRYWAIT P1, [R3+URZ], R0 ;  /* 0x00000000030075a7 */ /* 0x000722000802017f */
[----:B------:R-:W-:Y:S05]  /*14b0*/  @!P0 BRA `(.L_x_19) ;  /* 0x0000000000048947 */ /* 0x000fea0003800000 */
[----:B------:R-:W-:Y:S01]  /*14c0*/  BPT.TRAP 0x1 ;  /* 0x000000040000795c */ /* 0x000fe20000300000 */
.L_x_19:
[----:B----4-:R-:W-:Y:S05]  /*14d0*/  @P1 BRA `(.L_x_20) ;  /* 0x0000000000081947 */ /* 0x010fea0003800000 */
[----:B------:R-:W4:Y:S02]  /*14e0*/  SYNCS.PHASECHK.TRANS64.TRYWAIT P1, [R3+URZ], R0 ;  /* 0x00000000030075a7 */ /* 0x000f24000802017f */
[----:B----4-:R-:W-:Y:S05]  /*14f0*/  @!P1 BRA `(.L_x_21) ;  /* 0x000000bc00d89947 */ /* 0x010fea0003800000 */
.L_x_20:
[----:B------:R-:W-:-:S04]  /*1500*/  UISETP.LT.AND UP0, UPT, UR40, 0x1, UPT ;  /* 0x000000012800788c */ /* 0x000fc8000bf01270 */
[----:B------:R-:W-:-:S06]  /*1510*/  USEL UR4, UR40, 0x1, UP0 ;  /* 0x0000000128047887 */ /* 0x000fcc0008000000 */
[----:B---34-:R-:W-:Y:S01]  /*1520*/  IMAD.U32 R0, RZ, RZ, UR4 ;  /* 0x00000004ff007e24 */ /* 0x018fe2000f8e00ff */
[----:B------:R-:W-:Y:S05]  /*1530*/  WARPSYNC.ALL ;  /* 0x0000000000007948 */ /* 0x000fea0003800000 */
[----:B------:R-:W-:-:S04]  /*1540*/  IADD3 R0, -R0, UR40, RZ ;  /* 0x0000002800007c10 */ /* 0x000fc8000fffe1ff */
[----:B------:R-:W-:Y:S02]  /*1550*/  ISETP.GE.AND P1, PT, R0, 0x1, PT ;  /* 0x000000010000780c */ /* 0x000fe40003f26270 */
[----:B------:R-:W-:Y:S01]  /*1560*/  R2UR UR4, R6 ;  /* 0x00000000060472ca */ /* 0x000fe200000e0000 */
[----:B------:R-:W-:Y:S01]  /*1570*/  WARPGROUP.ARRIVE ;  /* 0x00000000000079c5 */ /* 0x000fe20000000000 */
[----:B------:R-:W-:Y:S01]  /*1580*/  UMOV UR9, 0x40000040 ;  /* 0x4000004000097882 */ /* 0x000fe20000000000 */
[----:B------:R-:W-:Y:S01]  /*1590*/  UMOV UR11, 0x40000040 ;  /* 0x40000040000b7882 */ /* 0x000fe20000000000 */
[----:B------:R-:W-:Y:S01]  /*15a0*/  UMOV UR13, 0x40000040 ;  /* 0x40000040000d7882 */ /* 0x000fe20000000000 */
[----:B------:R-:W-:-:S08]  /*15b0*/  UMOV UR15, UR11 ;  /* 0x0000000b000f7c82 */ /* 0x000fd00008000000 */
[----:B------:R-:W-:-:S04]  /*15c0*/  UIADD3 UR4, UR4, 0x60100, URZ ;  /* 0x0006010004047890 */ /* 0x000fc8000fffe03f */
[----:B------:R-:W-:-:S04]  /*15d0*/  USHF.R.U32.HI UR4, URZ, 0x4, UR4 ;  /* 0x000000043f047899 */ /* 0x000fc80008011604 */
[----:B------:R-:W-:Y:S02]  /*15e0*/  ULOP3.LUT UR5, UR4, 0x3fff, URZ, 0xc0, !UPT ;  /* 0x00003fff04057892 */ /* 0x000fe4000f8ec03f */
[----:B------:R-:W-:Y:S02]  /*15f0*/  ULOP3.LUT UR4, UR41, 0x10000, URZ, 0xfc, !UPT ;  /* 0x0001000029047892 */ /* 0x000fe4000f8efc3f */
[----:B------:R-:W-:Y:S02]  /*1600*/  ULOP3.LUT UR5, UR5, 0x10000, URZ, 0xfc, !UPT ;  /* 0x0001000005057892 */ /* 0x000fe4000f8efc3f */
[----:B------:R-:W-:Y:S02]  /*1610*/  ULEA UR8, UR39, UR4, 0xd ;  /* 0x0000000427087291 */ /* 0x000fe4000f8e683f */
[----:B------:R-:W-:Y:S02]  /*1620*/  ULEA UR6, UR39, UR5, 0xc ;  /* 0x0000000527067291 */ /* 0x000fe4000f8e603f */
[----:B------:R-:W-:-:S05]  /*1630*/  UIADD3 UR12, UR8, 0x400, URZ ;  /* 0x00000400080c7890 */ /* 0x000fca000fffe03f */
[----:B------:R-:W-:Y:S02]  /*1640*/  UMOV UR10, UR6 ;  /* 0x00000006000a7c82 */ /* 0x000fe40008000000 */
[----:B------:R-:W-:Y:S01]  /*1650*/  HGMMA.64x128x8.F32.TF32 R88, gdesc[UR8], RZ, !UPT, gsb0 ;  /* 0x05e00000085879f0 */ /* 0x000fe2000c0028ff */
[----:B------:R-:W-:Y:S02]  /*1660*/  UMOV UR14, UR10 ;  /* 0x0000000a000e7c82 */ /* 0x000fe40008000000 */
[----:B------:R-:W-:Y:S02]  /*1670*/  WARPGROUP.DEPBAR.LE gsb0, 0x0 ;  /* 0x00008000000079c5 */ /* 0x000fe40000010000 */
[----:B------:R-:W-:-:S07]  /*1680*/  WARPGROUP.ARRIVE ;  /* 0x00000000000079c5 */ /* 0x000fce0000000000 */
[----:B------:R-:W-:Y:S01]  /*1690*/  HGMMA.64x128x8.F32.TF32 R24, gdesc[UR12], RZ, !UPT, gsb0 ;  /* 0x05e000000c1879f0 */ /* 0x000fe2000c0028ff */
[----:B------:R-:W-:Y:S02]  /*16a0*/  UIADD3 UR12, UR8, 0x2, URZ ;  /* 0x00000002080c7890 */ /* 0x000fe4000fffe03f */
[----:B------:R-:W-:Y:S01]  /*16b0*/  UIADD3 UR14, UR6, 0x2, URZ ;  /* 0x00000002060e7890 */ /* 0x000fe2000fffe03f */
[----:B------:R-:W-:Y:S01]  /*16c0*/  UMOV UR13, 0x40000040 ;  /* 0x40000040000d7882 */ /* 0x000fe20000000000 */
[----:B------:R-:W-:Y:S01]  /*16d0*/  UMOV UR15, 0x40000040 ;  /* 0x40000040000f7882 */ /* 0x000fe20000000000 */
[----:B------:R-:W-:Y:S02]  /*16e0*/  WARPGROUP.DEPBAR.LE gsb0, 0x0 ;  /* 0x00008000000079c5 */ /* 0x000fe40000010000 */
[----:B------:R-:W-:-:S06]  /*16f0*/  WARPGROUP.ARRIVE ;  /* 0x00000000000079c5 */ /* 0x000fcc0000000000 */
[----:B------:R-:W-:Y:S01]  /*1700*/  HGMMA.64x128x8.F32.TF32 R88, gdesc[UR12], R88, gsb0 ;  /* 0x05e000000c5879f0 */ /* 0x000fe20008002858 */
[----:B------:R-:W-:Y:S01]  /*1710*/  UIADD3 UR12, UR8, 0x402, URZ ;  /* 0x00000402080c7890 */ /* 0x000fe2000fffe03f */
[----:B------:R-:W-:Y:S01]  /*1720*/  UMOV UR13, 0x40000040 ;  /* 0x40000040000d7882 */ /* 0x000fe20000000000 */
[----:B------:R-:W-:Y:S02]  /*1730*/  WARPGROUP.DEPBAR.LE gsb0, 0x0 ;  /* 0x00008000000079c5 */ /* 0x000fe40000010000 */
[----:B------:R-:W-:-:S07]  /*1740*/  WARPGROUP.ARRIVE ;  /* 0x00000000000079c5 */ /* 0x000fce0000000000 */
[----:B------:R-:W-:Y:S01]  /*1750*/  HGMMA.64x128x8.F32.TF32 R24, gdesc[UR12], R24, gsb0 ;  /* 0x05e000000c1879f0 */ /* 0x000fe20008002818 */
        /* <DEDUP_REMOVED lines=167> */
[----:B------:R-:W-:Y:S03]  /*21d0*/  HGMMA.64x128x8.F32.TF32 R24, gdesc[UR12], R24, gsb0 ;  /* 0x05e000000c1879f0 */ /* 0x000fe60008002818 */
[----:B------:R-:W-:Y:S02]  /*21e0*/  WARPGROUP.DEPBAR.LE gsb0, 0x0 ;  /* 0x00008000000079c5 */ /* 0x000fe40000010000 */
[----:B------:R-:W-:Y:S05]  /*21f0*/  @!P1 BRA `(.L_x_22) ;  /* 0x0000000c00b49947 */ /* 0x000fea0003800000 */
[----:B------:R-:W-:Y:S02]  /*2200*/  UIADD3 UR6, UR39, 0x1, URZ ;  /* 0x0000000127067890 */ /* 0x000fe4000fffe03f */
[----:B------:R-:W-:Y:S02]  /*2210*/  IMAD.U32 R3, RZ, RZ, UR39 ;  /* 0x00000027ff037e24 */ /* 0x000fe4000f8e00ff */
[----:B------:R-:W-:-:S04]  /*2220*/  UISETP.NE.AND UP0, UPT, UR6, 0x3, UPT ;  /* 0x000000030600788c */ /* 0x000fc8000bf05270 */
[----:B------:R-:W-:Y:S02]  /*2230*/  USEL UR7, URZ, 0x1, UP0 ;  /* 0x000000013f077887 */ /* 0x000fe40008000000 */
[----:B------:R-:W-:Y:S02]  /*2240*/  USEL UR6, UR6, URZ, UP0 ;  /* 0x0000003f06067287 */ /* 0x000fe40008000000 */
[----:B------:R-:W-:-:S06]  /*2250*/  ULOP3.LUT UR7, UR38, UR7, URZ, 0x3c, !UPT ;  /* 0x0000000726077292 */ /* 0x000fcc000f8e3c3f */
[----:B------:R-:W-:-:S07]  /*2260*/  IMAD.U32 R7, RZ, RZ, UR7 ;  /* 0x00000007ff077e24 */ /* 0x000fce000f8e00ff */
.L_x_29:
[----:B------:R-:W-:Y:S05]  /*2270*/  @!P0 BRA `(.L_x_23) ;  /* 0x0000000000048947 */ /* 0x000fea0003800000 */
[----:B------:R-:W-:Y:S01]  /*2280*/  BPT.TRAP 0x1 ;  /* 0x000000040000795c */ /* 0x000fe20000300000 */
.L_x_23:
[----:B------:R-:W3:Y:S01]  /*2290*/  S2UR UR8, SR_CgaCtaId ;  /* 0x00000000000879c3 */ /* 0x000ee20000008800 */
[----:B------:R-:W-:Y:S01]  /*22a0*/  UMOV UR7, 0x400 ;  /* 0x0000040000077882 */ /* 0x000fe20000000000 */
[----:B01----:R-:W-:Y:S01]  /*22b0*/  IMAD.U32 R5, RZ, RZ, UR6 ;  /* 0x00000006ff057e24 */ /* 0x003fe2000f8e00ff */
[----:B------:R-:W-:Y:S01]  /*22c0*/  SHF.L.U32 R4, R7, 0x1f, RZ ;  /* 0x0000001f07047819 */ /* 0x000fe200000006ff */
[----:B---3--:R-:W-:-:S06]  /*22d0*/  ULEA UR7, UR8, UR7, 0x18 ;  /* 0x0000000708077291 */ /* 0x008fcc000f8ec03f */
[----:B------:R-:W-:-:S04]  /*22e0*/  IMAD.U32 R6, RZ, RZ, UR7 ;  /* 0x00000007ff067e24 */ /* 0x000fc8000f8e00ff */
[----:B------:R-:W-:-:S04]  /*22f0*/  IMAD R5, R5, 0x8, R6 ;  /* 0x0000000805057824 */ /* 0x000fc800078e0206 */
[----:B------:R0:W1:Y:S01]  /*2300*/  SYNCS.PHASECHK.TRANS64.TRYWAIT P1, [R5+URZ], R4 ;  /* 0x00000004050075a7 */ /* 0x000062000802017f */
[----:B------:R-:W-:Y:S05]  /*2310*/  @!P0 BRA `(.L_x_24) ;  /* 0x0000000000048947 */ /* 0x000fea0003800000 */
[----:B------:R-:W-:Y:S01]  /*2320*/  BPT.TRAP 0x1 ;  /* 0x000000040000795c */ /* 0x000fe20000300000 */
.L_x_24:
[----:B-1----:R-:W-:Y:S05]  /*2330*/  @P1 BRA `(.L_x_25) ;  /* 0x0000000000081947 */ /* 0x002fea0003800000 */
[----:B------:R-:W1:Y:S02]  /*2340*/  SYNCS.PHASECHK.TRANS64.TRYWAIT P1, [R5+URZ], R4 ;  /* 0x00000004050075a7 */ /* 0x000e64000802017f */
[----:B-1----:R-:W-:Y:S05]  /*2350*/  @!P1 BRA `(.L_x_26) ;  /* 0x000000b000549947 */ /* 0x002fea0003800000 */
.L_x_25:
[----:B------:R-:W-:Y:S01]  /*2360*/  ULEA UR10, UR6, UR5, 0xc ;  /* 0x00000005060a7291 */ /* 0x000fe2000f8e603f */
[----:B------:R-:W-:Y:S01]  /*2370*/  WARPGROUP.ARRIVE ;  /* 0x00000000000079c5 */ /* 0x000fe20000000000 */
[----:B------:R-:W-:Y:S01]  /*2380*/  ULEA UR8, UR6, UR4, 0xd ;  /* 0x0000000406087291 */ /* 0x000fe2000f8e683f */
[----:B------:R-:W-:Y:S01]  /*2390*/  UMOV UR11, 0x40000040 ;  /* 0x40000040000b7882 */ /* 0x000fe20000000000 */
[----:B------:R-:W-:Y:S02]  /*23a0*/  UMOV UR9, 0x40000040 ;  /* 0x4000004000097882 */ /* 0x000fe40000000000 */
[----:B------:R-:W-:Y:S01]  /*23b0*/  UIADD3 UR12, UR8, 0x400, URZ ;  /* 0x00000400080c7890 */ /* 0x000fe2000fffe03f */
[----:B------:R-:W-:Y:S01]  /*23c0*/  UMOV UR14, UR10 ;  /* 0x0000000a000e7c82 */ /* 0x000fe20008000000 */
[----:B------:R-:W-:Y:S01]  /*23d0*/  UMOV UR15, UR11 ;  /* 0x0000000b000f7c82 */ /* 0x000fe20008000000 */
[----:B------:R-:W-:Y:S02]  /*23e0*/  UMOV UR13, 0x40000040 ;  /* 0x40000040000d7882 */ /* 0x000fe40000000000 */
[----:B------:R-:W-:Y:S03]  /*23f0*/  HGMMA.64x128x8.F32.TF32 R88, gdesc[UR8], R88, gsb0 ;  /* 0x05e00000085879f0 */ /* 0x000fe60008002858 */
[----:B------:R-:W-:-:S02]  /*2400*/  WARPGROUP.DEPBAR.LE gsb0, 0x0 ;  /* 0x00008000000079c5 */ /* 0x000fc40000010000 */
        /* <DEDUP_REMOVED lines=184> */
[----:B------:R-:W-:Y:S01]  /*2f90*/  BPT.TRAP 0x1 ;  /* 0x000000040000795c */ /* 0x000fe20000300000 */
.L_x_27:
[----:B------:R-:W-:-:S13]  /*2fa0*/  ISETP.NE.AND P1, PT, R22, RZ, PT ;  /* 0x000000ff1600720c */ /* 0x000fda0003f25270 */
[----:B01----:R-:W-:-:S04]  /*2fb0*/  @P1 IMAD R4, R3, 0x8, R6 ;  /* 0x0000000803041824 */ /* 0x003fc800078e0206 */
[----:B------:R-:W-:-:S05]  /*2fc0*/  @P1 VIADD R5, R4, 0x18 ;  /* 0x0000001804051836 */ /* 0x000fca0000000000 */
[----:B------:R-:W-:-:S04]  /*2fd0*/  @P1 PRMT R5, R152, 0x654, R5 ;  /* 0x0000065498051816 */ /* 0x000fc80000000005 */
[----:B------:R0:W-:Y:S01]  /*2fe0*/  @P1 SYNCS.ARRIVE.TRANS64.RED.A1T0 RZ, [R5+URZ], RZ ;  /* 0x000000ff05ff19a7 */ /* 0x0001e2000810043f */
[----:B------:R-:W-:-:S13]  /*2ff0*/  ISETP.GT.U32.AND P1, PT, R19, 0x1, PT ;  /* 0x000000011300780c */ /* 0x000fda0003f24070 */
[----:B0-----:R-:W-:Y:S05]  /*3000*/  @P1 BRA `(.L_x_28) ;  /* 0x0000000000041947 */ /* 0x001fea0003800000 */
[----:B------:R-:W-:Y:S01]  /*3010*/  BPT.TRAP 0x1 ;  /* 0x000000040000795c */ /* 0x000fe20000300000 */
.L_x_28:
[----:B------:R-:W-:Y:S01]  /*3020*/  UIADD3 UR6, UR6, 0x1, URZ ;  /* 0x0000000106067890 */ /* 0x000fe2000fffe03f */
[C---:B------:R-:W-:Y:S01]  /*3030*/  ISETP.GT.AND P2, PT, R0.reuse, 0x1, PT ;  /* 0x000000010000780c */ /* 0x040fe20003f44270 */
[----:B------:R-:W-:Y:S02]  /*3040*/  VIADD R3, R3, 0x1 ;  /* 0x0000000103037836 */ /* 0x000fe40000000000 */
[----:B------:R-:W-:Y:S01]  /*3050*/  UISETP.NE.AND UP0, UPT, UR6, 0x3, UPT ;  /* 0x000000030600788c */ /* 0x000fe2000bf05270 */
[----:B------:R-:W-:Y:S02]  /*3060*/  VIADD R0, R0, 0xffffffff ;  /* 0xffffffff00007836 */ /* 0x000fe40000000000 */
[C---:B------:R-:W-:Y:S01]  /*3070*/  ISETP.NE.AND P1, PT, R3.reuse, 0x3, PT ;  /* 0x000000030300780c */ /* 0x040fe20003f25270 */
[----:B------:R-:W-:Y:S02]  /*3080*/  USEL UR7, URZ, 0x1, UP0 ;  /* 0x000000013f077887 */ /* 0x000fe40008000000 */
[----:B------:R-:W-:Y:S01]  /*3090*/  USEL UR6, UR6, URZ, UP0 ;  /* 0x0000003f06067287 */ /* 0x000fe20008000000 */
[----:B------:R-:W-:-:S03]  /*30a0*/  SEL R3, R3, RZ, P1 ;  /* 0x000000ff03037207 */ /* 0x000fc60000800000 */
[----:B------:R-:W-:Y:S01]  /*30b0*/  LOP3.LUT R7, R7, UR7, RZ, 0x3c, !PT ;  /* 0x0000000707077c12 */ /* 0x000fe2000f8e3cff */
[----:B------:R-:W-:Y:S07]  /*30c0*/  @P2 BRA `(.L_x_29) ;  /* 0xfffffff000682947 */ /* 0x000fee000383ffff */
.L_x_22:
[----:B------:R-:W3:Y:S02]  /*30d0*/  LDC R0, c[0x0][0x28c] ;  /* 0x0000a300ff007b82 */ /* 0x000ee40000000800 */
[----:B---3--:R-:W-:-:S13]  /*30e0*/  ISETP.GE.AND P1, PT, R0, 0x1, PT ;  /* 0x000000010000780c */ /* 0x008fda0003f26270 */
[----:B------:R-:W-:Y:S05]  /*30f0*/  @!P1 BRA `(.L_x_30) ;  /* 0x0000000000509947 */ /* 0x000fea0003800000 */
[----:B------:R-:W-:Y:S05]  /*3100*/  @!P0 BRA `(.L_x_31) ;  /* 0x0000000000048947 */ /* 0x000fea0003800000 */
[----:B------:R-:W-:Y:S01]  /*3110*/  BPT.TRAP 0x1 ;  /* 0x000000040000795c */ /* 0x000fe20000300000 */
.L_x_31:
[----:B------:R-:W-:Y:S01]  /*3120*/  ISETP.NE.AND P0, PT, R22, RZ, PT ;  /* 0x000000ff1600720c */ /* 0x000fe20003f05270 */
[----:B------:R-:W-:Y:S01]  /*3130*/  BSSY B0, `(.L_x_32) ;  /* 0x000000e000007945 */ /* 0x000fe20003800000 */
[----:B------:R-:W-:-:S11]  /*3140*/  ISETP.GT.U32.AND P1, PT, R19, 0x1, PT ;  /* 0x000000011300780c */ /* 0x000fd60003f24070 */
[----:B------:R-:W-:Y:S05]  /*3150*/  @!P0 BRA `(.L_x_33) ;  /* 0x00000000002c8947 */ /* 0x000fea0003800000 */
[----:B------:R-:W-:-:S04]  /*3160*/  UISETP.LT.AND UP0, UPT, UR40, 0x1, UPT ;  /* 0x000000012800788c */ /* 0x000fc8000bf01270 */
[----:B------:R-:W-:-:S04]  /*3170*/  USEL UR6, UR40, 0x1, UP0 ;  /* 0x0000000128067887 */ /* 0x000fc80008000000 */
[----:B------:R-:W-:-:S04]  /*3180*/  UIADD3 UR6, UR39, UR40, -UR6 ;  /* 0x0000002827067290 */ /* 0x000fc8000fffe806 */
[----:B------:R-:W-:-:S04]  /*3190*/  UIMAD.WIDE.U32 UR4, UR6, -0x55555555, URZ ;  /* 0xaaaaaaab060478a5 */ /* 0x000fc8000f8e003f */
[----:B------:R-:W-:-:S04]  /*31a0*/  USHF.R.U32.HI UR4, URZ, 0x1, UR5 ;  /* 0x000000013f047899 */ /* 0x000fc80008011605 */
[----:B------:R-:W-:-:S06]  /*31b0*/  UIMAD UR6, UR4, -0x3, UR6 ;  /* 0xfffffffd040678a4 */ /* 0x000fcc000f8e0206 */
[----:B------:R-:W-:-:S04]  /*31c0*/  IMAD.U32 R3, RZ, RZ, UR6 ;  /* 0x00000006ff037e24 */ /* 0x000fc8000f8e00ff */
[----:B------:R-:W-:-:S04]  /*31d0*/  IMAD R0, R3, 0x8, R6 ;  /* 0x0000000803007824 */ /* 0x000fc800078e0206 */
[----:B------:R-:W-:-:S05]  /*31e0*/  VIADD R3, R0, 0x18 ;  /* 0x0000001800037836 */ /* 0x000fca0000000000 */
[----:B------:R-:W-:-:S04]  /*31f0*/  PRMT R3, R152, 0x654, R3 ;  /* 0x0000065498037816 */ /* 0x000fc80000000003 */
[----:B------:R3:W-:Y:S03]  /*3200*/  SYNCS.ARRIVE.TRANS64.RED.A1T0 RZ, [R3+URZ], RZ ;  /* 0x000000ff03ff79a7 */ /* 0x0007e6000810043f */
.L_x_33:
[----:B------:R-:W-:Y:S05]  /*3210*/  BSYNC B0 ;  /* 0x0000000000007941 */ /* 0x000fea0003800000 */
.L_x_32:
[----:B------:R-:W-:Y:S05]  /*3220*/  @P1 BRA `(.L_x_30) ;  /* 0x0000000000041947 */ /* 0x000fea0003800000 */
[----:B------:R-:W-:Y:S01]  /*3230*/  BPT.TRAP 0x1 ;  /* 0x000000040000795c */ /* 0x000fe20000300000 */
.L_x_30:
[----:B------:R-:W4:Y:S01]  /*3240*/  LDC R6, c[0x0][0x288] ;  /* 0x0000a200ff067b82 */ /* 0x000f220000000800 */
[--C-:B------:R-:W-:Y:S01]  /*3250*/  SHF.R.U32.HI R0, RZ, 0x2, R18.reuse ;  /* 0x00000002ff007819 */ /* 0x100fe20000011612 */
[----:B------:R-:W-:Y:S01]  /*3260*/  IMAD.SHL.U32 R13, R154, 0x80, RZ ;  /* 0x000000809a0d7824 */ /* 0x000fe200078e00ff */
[----:B01----:R-:W-:Y:S01]  /*3270*/  SHF.R.U32.HI R5, RZ, 0x7, R18 ;  /* 0x00000007ff057819 */ /* 0x003fe20000011612 */
[----:B------:R-:W-:Y:S01]  /*3280*/  UIADD3 UR39, UR40, UR39, URZ ;  /* 0x0000002728277290 */ /* 0x000fe2000fffe03f */
[----:B------:R-:W-:Y:S01]  /*3290*/  LOP3.LUT R4, R18, 0x60, RZ, 0xc0, !PT ;  /* 0x0000006012047812 */ /* 0x000fe200078ec0ff */
[----:B------:R-:W-:Y:S01]  /*32a0*/  ULDC UR7, c[0x0][0x284] ;  /* 0x0000a10000077ab9 */ /* 0x000fe20000000800 */
[----:B---3--:R-:W-:Y:S01]  /*32b0*/  LOP3.LUT R3, R0, 0x7, RZ, 0xc0, !PT ;  /* 0x0000000700037812 */ /* 0x008fe200078ec0ff */
[----:B------:R-:W-:Y:S01]  /*32c0*/  UISETP.GT.U32.AND UP0, UPT, UR39, 0x2, UPT ;  /* 0x000000022700788c */ /* 0x000fe2000bf04070 */
[----:B------:R-:W-:Y:S01]  /*32d0*/  LOP3.LUT R0, R5, 0x1, RZ, 0xc0, !PT ;  /* 0x0000000105007812 */ /* 0x000fe200078ec0ff */
[----:B------:R-:W-:Y:S01]  /*32e0*/  UISETP.GE.U32.AND UP1, UPT, UR40, 0x3, UPT ;  /* 0x000000032800788c */ /* 0x000fe2000bf26070 */
[----:B------:R-:W-:Y:S01]  /*32f0*/  SHF.R.U32.HI R10, RZ, 0x1, R4 ;  /* 0x00000001ff0a7819 */ /* 0x000fe20000011604 */
[----:B------:R-:W-:Y:S01]  /*3300*/  UISETP.LT.U32.AND UP0, UPT, UR40, 0x3, UP0 ;  /* 0x000000032800788c */ /* 0x000fe20008701070 */
[----:B------:R-:W-:Y:S01]  /*3310*/  LOP3.LUT R4, R18, 0x3, RZ, 0xc0, !PT ;  /* 0x0000000312047812 */ /* 0x000fe200078ec0ff */
[----:B------:R-:W-:Y:S01]  /*3320*/  IMAD.SHL.U32 R8, R0, 0x40, RZ ;  /* 0x0000004000087824 */ /* 0x000fe200078e00ff */
[----:B------:R-:W-:Y:S01]  /*3330*/  IADD3 R5, RZ, -R10, -R3 ;  /* 0x8000000aff057210 */ /* 0x000fe20007ffe803 */
[----:B------:R-:W-:Y:S01]  /*3340*/  ULDC.64 UR8, c[0x0][0x5d0] ;  /* 0x0001740000087ab9 */ /* 0x000fe20000000a00 */
[----:B------:R-:W-:Y:S01]  /*3350*/  SHF.R.S32.HI R21, RZ, 0x1f, R23 ;  /* 0x0000001fff157819 */ /* 0x000fe20000011417 */
[----:B------:R-:W-:Y:S01]  /*3360*/  UIMAD.WIDE.U32 UR4, UR39, -0x55555555, URZ ;  /* 0xaaaaaaab270478a5 */ /* 0x000fe2000f8e003f */
[----:B--2---:R-:W-:Y:S01]  /*3370*/  LOP3.LUT R157, R8, 0x40, R3, 0xe2, !PT ;  /* 0x00000040089d7812 */ /* 0x004fe200078ee203 */
[----:B------:R-:W-:Y:S01]  /*3380*/  IMAD R3, R0, -0x40, R5 ;  /* 0xffffffc000037824 */ /* 0x000fe200078e0205 */
[----:B------:R-:W-:Y:S01]  /*3390*/  USEL UR6, URZ, 0x1, !UP0 ;  /* 0x000000013f067887 */ /* 0x000fe2000c000000 */
[----:B------:R-:W-:Y:S01]  /*33a0*/  IMAD.SHL.U32 R0, R153, 0x100, RZ ;  /* 0x0000010099007824 */ /* 0x000fe200078e00ff */
[----:B------:R-:W-:Y:S01]  /*33b0*/  USHF.R.U32.HI UR4, URZ, 0x1, UR5 ;  /* 0x000000013f047899 */ /* 0x000fe20008011605 */
[----:B----4-:R-:W-:Y:S01]  /*33c0*/  IMAD R12, R4, -0x2, R6 ;  /* 0xfffffffe040c7824 */ /* 0x010fe200078e0206 */
[----:B------:R-:W-:Y:S01]  /*33d0*/  ISETP.GE.AND P0, PT, R13, R6, PT ;  /* 0x000000060d00720c */ /* 0x000fe20003f06270 */
[----:B------:R-:W-:Y:S01]  /*33e0*/  IMAD.SHL.U32 R6, R18, 0x2, RZ ;  /* 0x0000000212067824 */ /* 0x000fe200078e00ff */
[----:B------:R-:W-:Y:S01]  /*33f0*/  ULOP3.LUT UR38, UR38, UR6, URZ, 0x3c, !UPT ;  /* 0x0000000626267292 */ /* 0x000fe2000f8e3c3f */
[----:B------:R-:W-:Y:S01]  /*3400*/  IMAD R4, R21, UR8, RZ ;  /* 0x0000000815047c24 */ /* 0x000fe2000f8e02ff */
[C---:B------:R-:W-:Y:S01]  /*3410*/  ISETP.GE.OR P0, PT, R0.reuse, UR7, P0 ;  /* 0x0000000700007c0c */ /* 0x040fe20008706670 */
[----:B------:R-:W-:Y:S01]  /*3420*/  IMAD.WIDE R8, R153, 0x100, RZ ;  /* 0x0000010099087825 */ /* 0x000fe200078e02ff */
[----:B------:R-:W-:Y:S01]  /*3430*/  LOP3.LUT R6, R13, 0x6, R6, 0xf8, !PT ;  /* 0x000000060d067812 */ /* 0x000fe200078ef806 */
[----:B------:R-:W-:Y:S01]  /*3440*/  UIMAD UR39, UR4, -0x3, UR39 ;  /* 0xfffffffd042778a4 */ /* 0x000fe2000f8e0227 */
[----:B------:R-:W-:Y:S01]  /*3450*/  IADD3 R3, -R0, UR7, R3 ;  /* 0x0000000700037c10 */ /* 0x000fe2000fffe103 */
[----:B------:R-:W-:Y:S01]  /*3460*/  IMAD R11, R23, UR9, R4 ;  /* 0x00000009170b7c24 */ /* 0x000fe2000f8e0204 */
[----:B------:R-:W-:Y:S01]  /*3470*/  SHF.R.S32.HI R7, RZ, 0x1f, R6 ;  /* 0x0000001fff077819 */ /* 0x000fe20000011406 */
[----:B------:R-:W-:Y:S01]  /*3480*/  @UP1 ULOP3.LUT UR38, UR38, 0x1, UR4, 0x78, !UPT ;  /* 0x0000000126261892 */ /* 0x000fe2000f8e7804 */
[----:B------:R-:W-:Y:S01]  /*3490*/  LOP3.LUT R157, R8, R157, R10, 0xfe, !PT ;  /* 0x0000009d089d7212 */ /* 0x000fe200078efe0a */
[----:B------:R-:W-:-:S02]  /*34a0*/  IMAD.IADD R0, R12, 0x1, -R13 ;  /* 0x000000010c007824 */ /* 0x000fc400078e0a0d */
[----:B------:R-:W-:-:S04]  /*34b0*/  IMAD.WIDE.U32 R4, R23, UR8, R6 ;  /* 0x0000000817047c25 */ /* 0x000fc8000f8e0006 */
[----:B------:R-:W-:Y:S02]  /*34c0*/  IMAD.IADD R11, R5, 0x1, R11 ;  /* 0x00000001050b7824 */ /* 0x000fe400078e020b */
[----:B------:R-:W-:Y:S02]  /*34d0*/  IMAD.MOV.U32 R153, RZ, RZ, -0x1 ;  /* 0xffffffffff997424 */ /* 0x000fe400078e00ff */
[----:B------:R-:W-:Y:S01]  /*34e0*/  IMAD.MOV.U32 R10, RZ, RZ, R4 ;  /* 0x000000ffff0a7224 */ /* 0x000fe200078e0004 */
[----:B------:R-:W-:Y:S06]  /*34f0*/  @P0 BRA `(.L_x_34) ;  /* 0x0000008000600947 */ /* 0x000fec0003800000 */
[----:B------:R-:W0:Y:S01]  /*3500*/  LDC.64 R4, c[0x0][0x5c8] ;  /* 0x00017200ff047b82 */ /* 0x000e220000000a00 */
[----:B-----5:R-:W-:Y:S01]  /*3510*/  FSETP.NEU.AND P0, PT, R156, RZ, PT ;  /* 0x000000ff9c00720b */ /* 0x020fe20003f0d000 */
[----:B------:R-:W-:Y:S01]  /*3520*/  BSSY B0, `(.L_x_34) ;  /* 0x0000815000007945 */ /* 0x000fe20003800000 */
[----:B------:R-:W-:-:S04]  /*3530*/  ISETP.GT.AND P3, PT, R3, RZ, PT ;  /* 0x000000ff0300720c */ /* 0x000fc80003f64270 */
[----:B------:R-:W-:Y:S01]  /*3540*/  ISETP.GT.AND P2, PT, R0, RZ, P3 ;  /* 0x000000ff0000720c */ /* 0x000fe20001f44270 */
[-C--:B0-----:R-:W-:Y:S02]  /*3550*/  IMAD R12, R9, R4.reuse, RZ ;  /* 0x00000004090c7224 */ /* 0x081fe400078e02ff */
[----:B------:R-:W-:-:S04]  /*3560*/  IMAD.WIDE.U32 R170, R157, R4, R10 ;  /* 0x000000049daa7225 */ /* 0x000fc800078e000a */
[----:B------:R-:W-:-:S04]  /*3570*/  IMAD R11, R157, R5, R12 ;  /* 0x000000059d0b7224 */ /* 0x000fc800078e020c */
[----:B------:R-:W-:Y:S01]  /*3580*/  IMAD.IADD R173, R171, 0x1, R11 ;  /* 0x00000001abad7824 */ /* 0x000fe200078e020b */
[----:B------:R-:W-:Y:S06]  /*3590*/  @!P0 BRA `(.L_x_35) ;  /* 0x0000005c00108947 */ /* 0x000fec0003800000 */
[----:B------:R-:W0:Y:S01]  /*35a0*/  LDC.64 R12, c[0x0][0x5b8] ;  /* 0x00016e00ff0c7b82 */ /* 0x000e220000000a00 */
[----:B------:R-:W-:-:S07]  /*35b0*/  ULDC.64 UR4, c[0x0][0x5c0] ;  /* 0x0001700000047ab9 */ /* 0x000fce0000000a00 */
[----:B------:R-:W1:Y:S08]  /*35c0*/  LDC.64 R14, c[0x0][0x5b0] ;  /* 0x00016c00ff0e7b82 */ /* 0x000e700000000a00 */
[----:B------:R-:W2:Y:S01]  /*35d0*/  LDC.64 R10, c[0x0][0x5a8] ;  /* 0x00016a00ff0a7b82 */ /* 0x000ea20000000a00 */
[----:B0-----:R-:W-:-:S04]  /*35e0*/  IMAD R20, R21, R12, RZ ;  /* 0x0000000c15147224 */ /* 0x001fc800078e02ff */
[C---:B------:R-:W-:Y:S02]  /*35f0*/  IMAD R13, R23.reuse, R13, R20 ;  /* 0x0000000d170d7224 */ /* 0x040fe400078e0214 */
[----:B------:R-:W-:-:S04]  /*3600*/  IMAD.WIDE.U32 R20, R23, R12, R6 ;  /* 0x0000000c17147225 */ /* 0x000fc800078e0006 */
[-C--:B-1----:R-:W-:Y:S02]  /*3610*/  IMAD R154, R9, R14.reuse, RZ ;  /* 0x0000000e099a7224 */ /* 0x082fe400078e02ff */
[----:B------:R-:W-:Y:S02]  /*3620*/  IMAD.IADD R159, R21, 0x1, R13 ;  /* 0x00000001159f7824 */ /* 0x000fe400078e020d */
[----:B------:R-:W-:Y:S02]  /*3630*/  IMAD.MOV.U32 R158, RZ, RZ, R20 ;  /* 0x000000ffff9e7224 */ /* 0x000fe400078e0014 */
[C---:B------:R-:W-:Y:S02]  /*3640*/  IMAD R171, R157.reuse, R15, R154 ;  /* 0x0000000f9dab7224 */ /* 0x040fe400078e029a */
[----:B------:R-:W-:-:S04]  /*3650*/  IMAD.WIDE.U32 R160, R157, R14, R158 ;  /* 0x0000000e9da07225 */ /* 0x000fc800078e009e */
[----:B------:R-:W-:Y:S01]  /*3660*/  IMAD.IADD R154, R161, 0x1, R171 ;  /* 0x00000001a19a7824 */ /* 0x000fe200078e02ab */
[----:B--2---:R-:W-:-:S04]  /*3670*/  LEA R162, P0, R160, R10, 0x2 ;  /* 0x0000000aa0a27211 */ /* 0x004fc800078010ff */
[----:B------:R-:W-:-:S05]  /*3680*/  LEA.HI.X R163, R160, R11, R154, 0x2, P0 ;  /* 0x0000000ba0a37211 */ /* 0x000fca00000f149a */
[----:B------:R0:W2:Y:S01]  /*3690*/  @P2 LDG.E.LTC128B R154, desc[UR36][R162.64] ;  /* 0x00000024a29a2981 */ /* 0x0000a2000c1e1920 */
[----:B------:R-:W-:Y:S01]  /*36a0*/  LEA R160, P0, R170, UR4, 0x2 ;  /* 0x00000004aaa07c11 */ /* 0x000fe2000f8010ff */
[----:B------:R-:W-:Y:S01]  /*36b0*/  IMAD.WIDE.U32 R164, R157, R14, R6 ;  /* 0x0000000e9da47225 */ /* 0x000fe200078e0006 */
[----:B------:R-:W-:Y:S01]  /*36c0*/  ISETP.GT.AND P1, PT, R0, 0x1, P3 ;  /* 0x000000010000780c */ /* 0x000fe20001f24270 */
[----:B------:R-:W-:Y:S02]  /*36d0*/  BSSY B1, `(.L_x_36) ;  /* 0x0000011000017945 */ /* 0x000fe40003800000 */
[----:B------:R-:W-:Y:S02]  /*36e0*/  IMAD.IADD R165, R171, 0x1, R165 ;  /* 0x00000001aba57824 */ /* 0x000fe400078e02a5 */
[----:B------:R-:W-:Y:S01]  /*36f0*/  IMAD.WIDE.U32 R166, R23, R12, R164 ;  /* 0x0000000c17a67225 */ /* 0x000fe200078e00a4 */
[----:B0-----:R-:W-:-:S03]  /*3700*/  SHF.L.U64.HI R163, R14, 0x3, R15 ;  /* 0x000000030ea37819 */ /* 0x001fc6000001020f */
[----:B------:R-:W-:Y:S01]  /*3710*/  IMAD.SHL.U32 R162, R14, 0x8, RZ ;  /* 0x000000080ea27824 */ /* 0x000fe200078e00ff */
[----:B--2---:R-:W-:-:S05]  /*3720*/  LOP3.LUT R161, R154, 0xffffe000, RZ, 0xc0, !PT ;  /* 0xffffe0009aa17812 */ /* 0x004fca00078ec0ff */
[----:B------:R-:W-:Y:S01]  /*3730*/  FMUL R169, R161, R156 ;  /* 0x0000009ca1a97220 */ /* 0x000fe20000400000 */
[----:B------:R-:W-:Y:S01]  /*3740*/  LEA.HI.X R161, R170, UR5, R173, 0x2, P0 ;  /* 0x00000005aaa17c11 */ /* 0x000fe200080f14ad */
[----:B------:R-:W-:Y:S01]  /*3750*/  IMAD.WIDE.U32 R172, R157, R14, R162 ;  /* 0x0000000e9dac7225 */ /* 0x000fe200078e00a2 */
[----:B------:R-:W-:-:S03]  /*3760*/  LEA R164, P0, R166, R10, 0x2 ;  /* 0x0000000aa6a47211 */ /* 0x000fc600078010ff */
[----:B------:R-:W-:Y:S01]  /*3770*/  FFMA R169, R88, R155, R169 ;  /* 0x0000009b58a97223 */ /* 0x000fe200000000a9 */
[----:B------:R-:W-:-:S04]  /*3780*/  IMAD.IADD R88, R13, 0x1, R167 ;  /* 0x000000010d587824 */ /* 0x000fc800078e02a7 */
[----:B------:R-:W-:Y:S02]  /*3790*/  F2FP.TF32.F32.PACK_B R169, R169 ;  /* 0x000000a9ffa9723e */ /* 0x000fe400024050ff */
[----:B------:R-:W-:-:S03]  /*37a0*/  LEA.HI.X R165, R166, R11, R88, 0x2, P0 ;  /* 0x0000000ba6a57211 */ /* 0x000fc600000f1458 */
[----:B------:R0:W-:Y:S01]  /*37b0*/  @P2 STG.E desc[UR36][R160.64], R169 ;  /* 0x000000a9a0002986 */ /* 0x0001e2000c101924 */
[----:B------:R-:W-:Y:S05]  /*37c0*/  @!P1 BRA `(.L_x_37) ;  /* 0x0000000000049947 */ /* 0x000fea0003800000 */
[----:B------:R1:W5:Y:S02]  /*37d0*/  LDG.E.LTC128B R154, desc[UR36][R164.64+0x4] ;  /* 0x00000424a49a7981 */ /* 0x000364000c1e1920 */
.L_x_37:
[----:B------:R-:W-:Y:S05]  /*37e0*/  BSYNC B1 ;  /* 0x0000000000017941 */ /* 0x000fea0003800000 */
.L_x_36:
[----:B-----5:R-:W-:Y:S01]  /*37f0*/  LOP3.LUT R167, R154, 0xffffe000, RZ, 0xc0, !PT ;  /* 0xffffe0009aa77812 */ /* 0x020fe200078ec0ff */
[----:B------:R-:W-:Y:S01]  /*3800*/  IMAD.IADD R171, R171, 0x1, R173 ;  /* 0x00000001abab7824 */ /* 0x000fe200078e02ad */
[----:B------:R-:W-:Y:S02]  /*3810*/  ISETP.GT.AND P0, PT, R3, 0x8, PT ;  /* 0x000000080300780c */ /* 0x000fe40003f04270 */
[----:B------:R-:W-:Y:S01]  /*3820*/  IADD3 R166, P4, R20, R172, RZ ;  /* 0x000000ac14a67210 */ /* 0x000fe20007f9e0ff */
[----:B------:R-:W-:Y:S01]  /*3830*/  FMUL R88, R167, R156 ;  /* 0x0000009ca7587220 */ /* 0x000fe20000400000 */
[----:B------:R-:W-:-:S03]  /*3840*/  ISETP.GT.AND P2, PT, R0, RZ, P0 ;  /* 0x000000ff0000720c */ /* 0x000fc60000744270 */
[----:B------:R-:W-:Y:S01]  /*3850*/  FFMA R175, R89, R155, R88 ;  /* 0x0000009b59af7223 */ /* 0x000fe20000000058 */
[----:B------:R-:W-:Y:S01]  /*3860*/  IMAD.X R167, R171, 0x1, R159, P4 ;  /* 0x00000001aba77824 */ /* 0x000fe200020e069f */
[----:B------:R-:W-:-:S03]  /*3870*/  LEA R88, P4, R166, R10, 0x2 ;  /* 0x0000000aa6587211 */ /* 0x000fc600078810ff */
[----:B------:R-:W-:Y:S02]  /*3880*/  F2FP.TF32.F32.PACK_B R175, R175 ;  /* 0x000000afffaf723e */ /* 0x000fe400024050ff */
[----:B------:R-:W-:-:S03]  /*3890*/  LEA.HI.X R89, R166, R11, R167, 0x2, P4 ;  /* 0x0000000ba6597211 */ /* 0x000fc600020f14a7 */
[----:B------:R2:W-:Y:S04]  /*38a0*/  @P1 STG.E desc[UR36][R160.64+0x4], R175 ;  /* 0x000004afa0001986 */ /* 0x0005e8000c101924 */
[----:B------:R3:W0:Y:S01]  /*38b0*/  @P2 LDG.E.LTC128B R154, desc[UR36][R88.64] ;  /* 0x00000024589a2981 */ /* 0x000622000c1e1920 */
[----:B------:R-:W-:Y:S01]  /*38c0*/  IMAD.SHL.U32 R167, R4, 0x20, RZ ;  /* 0x0000002004a77824 */ /* 0x000fe200078e00ff */
[----:B------:R-:W-:Y:S01]  /*38d0*/  IADD3 R172, P1, R6, R172, RZ ;  /* 0x000000ac06ac7210 */ /* 0x000fe20007f3e0ff */
[----:B------:R-:W-:Y:S03]  /*38e0*/  BSSY B1, `(.L_x_38) ;  /* 0x0000011000017945 */ /* 0x000fe60003800000 */
[----:B------:R-:W-:Y:S01]  /*38f0*/  IADD3 R170, P4, R167, R160, RZ ;  /* 0x000000a0a7aa7210 */ /* 0x000fe20007f9e0ff */
[----:B------:R-:W-:Y:S01]  /*3900*/  IMAD.X R173, R7, 0x1, R171, P1 ;  /* 0x0000000107ad7824 */ /* 0x000fe200008e06ab */
[----:B------:R-:W-:Y:S01]  /*3910*/  ISETP.GT.AND P1, PT, R0, 0x1, P0 ;  /* 0x000000010000780c */ /* 0x000fe20000724270 */
[----:B------:R-:W-:-:S03]  /*3920*/  IMAD.WIDE.U32 R172, R23, R12, R172 ;  /* 0x0000000c17ac7225 */ /* 0x000fc600078e00ac */
[----:B---3--:R-:W-:Y:S02]  /*3930*/  LEA R88, P5, R172, R10, 0x2 ;  /* 0x0000000aac587211 */ /* 0x008fe400078a10ff */
[----:B0-----:R-:W-:-:S05]  /*3940*/  LOP3.LUT R169, R154, 0xffffe000, RZ, 0xc0, !PT ;  /* 0xffffe0009aa97812 */ /* 0x001fca00078ec0ff */
[----:B------:R-:W-:-:S04]  /*3950*/  FMUL R169, R169, R156 ;  /* 0x0000009ca9a97220 */ /* 0x000fc80000400000 */
[----:B------:R-:W-:Y:S01]  /*3960*/  FFMA R177, R90, R155, R169 ;  /* 0x0000009b5ab17223 */ /* 0x000fe200000000a9 */
[----:B------:R-:W-:Y:S01]  /*3970*/  SHF.L.U64.HI R169, R4, 0x5, R5 ;  /* 0x0000000504a97819 */ /* 0x000fe20000010205 */
[----:B------:R-:W-:-:S03]  /*3980*/  IMAD.IADD R90, R13, 0x1, R173 ;  /* 0x000000010d5a7824 */ /* 0x000fc600078e02ad */
[----:B------:R-:W-:Y:S01]  /*3990*/  F2FP.TF32.F32.PACK_B R177, R177 ;  /* 0x000000b1ffb1723e */ /* 0x000fe200024050ff */
[----:B------:R-:W-:Y:S01]  /*39a0*/  IMAD.X R171, R169, 0x1, R161, P4 ;  /* 0x00000001a9ab7824 */ /* 0x000fe200020e06a1 */
[----:B------:R-:W-:-:S04]  /*39b0*/  LEA.HI.X R89, R172, R11, R90, 0x2, P5 ;  /* 0x0000000bac597211 */ /* 0x000fc800028f145a */
[----:B------:R2:W-:Y:S01]  /*39c0*/  @P2 STG.E desc[UR36][R170.64], R177 ;  /* 0x000000b1aa002986 */ /* 0x0005e2000c101924 */
[----:B------:R-:W-:Y:S05]  /*39d0*/  @!P1 BRA `(.L_x_39) ;  /* 0x0000000000049947 */ /* 0x000fea0003800000 */
[----:B------:R0:W5:Y:S02]  /*39e0*/  LDG.E.LTC128B R154, desc[UR36][R88.64+0x4] ;  /* 0x00000424589a7981 */ /* 0x000164000c1e1920 */
.L_x_39:
[----:B------:R-:W-:Y:S05]  /*39f0*/  BSYNC B1 ;  /* 0x0000000000017941 */ /* 0x000fea0003800000 */
.L_x_38:
[----:B-----5:R-:W-:Y:S01]  /*3a00*/  LOP3.LUT R173, R154, 0xffffe000, RZ, 0xc0, !PT ;  /* 0xffffe0009aad7812 */ /* 0x020fe200078ec0ff */
[----:B------:R-:W-:Y:S01]  /*3a10*/  BSSY B1, `(.L_x_40) ;  /* 0x000000a000017945 */ /* 0x000fe20003800000 */
[----:B------:R-:W-:-:S03]  /*3a20*/  ISETP.GT.AND P2, PT, R0, 0x8, P3 ;  /* 0x000000080000780c */ /* 0x000fc60001f44270 */
[----:B------:R-:W-:-:S04]  /*3a30*/  FMUL R90, R173, R156 ;  /* 0x0000009cad5a7220 */ /* 0x000fc80000400000 */
[----:B------:R-:W-:Y:S01]  /*3a40*/  FFMA R173, R91, R155, R90 ;  /* 0x0000009b5bad7223 */ /* 0x000fe2000000005a */
[----:B------:R-:W-:Y:S02]  /*3a50*/  @P1 IMAD.MOV.U32 R90, RZ, RZ, R170 ;  /* 0x000000ffff5a1224 */ /* 0x000fe400078e00aa */
[----:B------:R-:W-:Y:S02]  /*3a60*/  @P1 IMAD.MOV.U32 R91, RZ, RZ, R171 ;  /* 0x000000ffff5b1224 */ /* 0x000fe400078e00ab */
[----:B------:R-:W-:-:S05]  /*3a70*/  F2FP.TF32.F32.PACK_B R173, R173 ;  /* 0x000000adffad723e */ /* 0x000fca00024050ff */
[----:B------:R3:W-:Y:S01]  /*3a80*/  @P1 STG.E desc[UR36][R90.64+0x4], R173 ;  /* 0x000004ad5a001986 */ /* 0x0007e2000c101924 */
[----:B------:R-:W-:Y:S05]  /*3a90*/  @!P2 BRA `(.L_x_41) ;  /* 0x000000000004a947 */ /* 0x000fea0003800000 */
[----:B------:R4:W5:Y:S02]  /*3aa0*/  LDG.E.LTC128B R154, desc[UR36][R164.64+0x20] ;  /* 0x00002024a49a7981 */ /* 0x000964000c1e1920 */
.L_x_41:
[----:B------:R-:W-:Y:S05]  /*3ab0*/  BSYNC B1 ;  /* 0x0000000000017941 */ /* 0x000fea0003800000 */
.L_x_40:
[----:B---3-5:R-:W-:Y:S01]  /*3ac0*/  LOP3.LUT R91, R154, 0xffffe000, RZ, 0xc0, !PT ;  /* 0xffffe0009a5b7812 */ /* 0x028fe200078ec0ff */
[----:B------:R-:W-:Y:S01]  /*3ad0*/  @P2 IMAD.MOV.U32 R90, RZ, RZ, R160 ;  /* 0x000000ffff5a2224 */ /* 0x000fe200078e00a0 */
[----:B------:R-:W-:Y:S01]  /*3ae0*/  ISETP.GT.AND P1, PT, R0, 0x9, P3 ;  /* 0x000000090000780c */ /* 0x000fe20001f24270 */
[----:B------:R-:W-:Y:S02]  /*3af0*/  BSSY B1, `(.L_x_42) ;  /* 0x0000008000017945 */ /* 0x000fe40003800000 */
[----:B------:R-:W-:-:S04]  /*3b00*/  FMUL R91, R91, R156 ;  /* 0x0000009c5b5b7220 */ /* 0x000fc80000400000 */
[----:B------:R-:W-:Y:S01]  /*3b10*/  FFMA R173, R92, R155, R91 ;  /* 0x0000009b5cad7223 */ /* 0x000fe2000000005b */
[----:B------:R-:W-:-:S04]  /*3b20*/  @P2 IMAD.MOV.U32 R91, RZ, RZ, R161 ;  /* 0x000000ffff5b2224 */ /* 0x000fc800078e00a1 */
[----:B------:R-:W-:-:S05]  /*3b30*/  F2FP.TF32.F32.PACK_B R173, R173 ;  /* 0x000000adffad723e */ /* 0x000fca00024050ff */
[----:B------:R3:W-:Y:S01]  /*3b40*/  @P2 STG.E desc[UR36][R90.64+0x20], R173 ;  /* 0x000020ad5a002986 */ /* 0x0007e2000c101924 */
[----:B------:R-:W-:Y:S05]  /*3b50*/  @!P1 BRA `(.L_x_43) ;  /* 0x0000000000049947 */ /* 0x000fea0003800000 */
[----:B------:R0:W5:Y:S02]  /*3b60*/  LDG.E.LTC128B R154, desc[UR36][R164.64+0x24] ;  /* 0x00002424a49a7981 */ /* 0x000164000c1e1920 */
.L_x_43:
[----:B------:R-:W-:Y:S05]  /*3b70*/  BSYNC B1 ;  /* 0x0000000000017941 */ /* 0x000fea0003800000 */
.L_x_42:
[----:B---3-5:R-:W-:Y:S01]  /*3b80*/  LOP3.LUT R91, R154, 0xffffe000, RZ, 0xc0, !PT ;  /* 0xffffe0009a5b7812 */ /* 0x028fe200078ec0ff */
[----:B------:R-:W-:Y:S01]  /*3b90*/  BSSY B1, `(.L_x_44) ;  /* 0x000000a000017945 */ /* 0x000fe20003800000 */
[----:B------:R-:W-:-:S03]  /*3ba0*/  ISETP.GT.AND P2, PT, R0, 0x8, P0 ;  /* 0x000000080000780c */ /* 0x000fc60000744270 */
[----:B------:R-:W-:Y:S01]  /*3bb0*/  FMUL R90, R91, R156 ;  /* 0x0000009c5b5a7220 */ /* 0x000fe20000400000 */
[----:B------:R-:W-:-:S03]  /*3bc0*/  @P1 IMAD.MOV.U32 R91, RZ, RZ, R161 ;  /* 0x000000ffff5b1224 */ /* 0x000fc600078e00a1 */
[----:B------:R-:W-:Y:S01]  /*3bd0*/  FFMA R93, R93, R155, R90 ;  /* 0x0000009b5d5d7223 */ /* 0x000fe2000000005a */
[----:B------:R-:W-:-:S04]  /*3be0*/  @P1 IMAD.MOV.U32 R90, RZ, RZ, R160 ;  /* 0x000000ffff5a1224 */ /* 0x000fc800078e00a0 */
[----:B------:R-:W-:-:S05]  /*3bf0*/  F2FP.TF32.F32.PACK_B R93, R93 ;  /* 0x0000005dff5d723e */ /* 0x000fca00024050ff */
[----:B------:R3:W-:Y:S01]  /*3c00*/  @P1 STG.E desc[UR36][R90.64+0x24], R93 ;  /* 0x0000245d5a001986 */ /* 0x0007e2000c101924 */
[----:B------:R-:W-:Y:S05]  /*3c10*/  @!P2 BRA `(.L_x_45) ;  /* 0x000000000004a947 */ /* 0x000fea0003800000 */
[----:B------:R0:W5:Y:S02]  /*3c20*/  LDG.E.LTC128B R154, desc[UR36][R88.64+0x20] ;  /* 0x00002024589a7981 */ /* 0x000164000c1e1920 */
.L_x_45:
[----:B------:R-:W-:Y:S05]  /*3c30*/  BSYNC B1 ;  /* 0x0000000000017941 */ /* 0x000fea0003800000 */
.L_x_44:
        /* <DEDUP_REMOVED lines=11> */
.L_x_47:
[----:B------:R-:W-:Y:S05]  /*3cf0*/  BSYNC B1 ;  /* 0x0000000000017941 */ /* 0x000fea0003800000 */
.L_x_46:
        /* <DEDUP_REMOVED lines=11> */
.L_x_49:
[----:B------:R-:W-:Y:S05]  /*3db0*/  BSYNC B1 ;  /* 0x0000000000017941 */ /* 0x000fea0003800000 */
.L_x_48:
        /* <DEDUP_REMOVED lines=11> */
.L_x_51:
[----:B------:R-:W-:Y:S05]  /*3e70*/  BSYNC B1 ;  /* 0x0000000000017941 */ /* 0x000fea0003800000 */
.L_x_50:
        /* <DEDUP_REMOVED lines=11> */
.L_x_53:
[----:B------:R-:W-:Y:S05]  /*3f30*/  BSYNC B1 ;  /* 0x0000000000017941 */ /* 0x000fea0003800000 */
.L_x_52:
        /* <DEDUP_REMOVED lines=11> */
.L_x_55:
[----:B------:R-:W-:Y:S05]  /*3ff0*/  BSYNC B1 ;  /* 0x0000000000017941 */ /* 0x000fea0003800000 */
.L_x_54:
        /* <DEDUP_REMOVED lines=11> */
.L_x_57:
[----:B------:R-:W-:Y:S05]  /*40b0*/  BSYNC B1 ;  /* 0x0000000000017941 */ /* 0x000fea0003800000 */
.L_x_56:
        /* <DEDUP_REMOVED lines=11> */
.L_x_59:
[----:B------:R-:W-:Y:S05]  /*4170*/  BSYNC B1 ;  /* 0x0000000000017941 */ /* 0x000fea0003800000 */
.L_x_58:
        /* <DEDUP_REMOVED lines=11> */
.L_x_61:
[----:B------:R-:W-:Y:S05]  /*4230*/  BSYNC B1 ;  /* 0x0000000000017941 */ /* 0x000fea0003800000 */
.L_x_60:
        /* <DEDUP_REMOVED lines=11> */
.L_x_63:
[----:B------:R-:W-:Y:S05]  /*42f0*/  BSYNC B1 ;  /* 0x0000000000017941 */ /* 0x000fea0003800000 */
.L_x_62:
        /* <DEDUP_REMOVED lines=11> */
.L_x_65:
[----:B------:R-:W-:Y:S05]  /*43b0*/  BSYNC B1 ;  /* 0x0000000000017941 */ /* 0x000fea0003800000 */
.L_x_64:
        /* <DEDUP_REMOVED lines=11> */
.L_x_67:
[----:B------:R-:W-:Y:S05]  /*4470*/  BSYNC B1 ;  /* 0x0000000000017941 */ /* 0x000fea0003800000 */
.L_x_66:
        /* <DEDUP_REMOVED lines=11> */
.L_x_69:
[----:B------:R-:W-:Y:S05]  /*4530*/  BSYNC B1 ;  /* 0x0000000000017941 */ /* 0x000fea0003800000 */
.L_x_68:
        /* <DEDUP_REMOVED lines=11> */
.L_x_71:
[----:B------:R-:W-:Y:S05]  /*45f0*/  BSYNC B1 ;  /* 0x0000000000017941 */ /* 0x000fea0003800000 */
.L_x_70:
        /* <DEDUP_REMOVED lines=11> */
.L_x_73:
[----:B------:R-:W-:Y:S05]  /*46b0*/  BSYNC B1 ;  /* 0x0000000000017941 */ /* 0x000fea0003800000 */
.L_x_72:
        /* <DEDUP_REMOVED lines=11> */
.L_x_75:
[----:B------:R-:W-:Y:S05]  /*4770*/  BSYNC B1 ;  /* 0x0000000000017941 */ /* 0x000fea0003800000 */
.L_x_74:
        /* <DEDUP_REMOVED lines=11> */
.L_x_77:
[----:B------:R-:W-:Y:S05]  /*4830*/  BSYNC B1 ;  /* 0x0000000000017941 */ /* 0x000fea0003800000 */
.L_x_76:
        /* <DEDUP_REMOVED lines=11> */
.L_x_79:
[----:B------:R-:W-:Y:S05]  /*48f0*/  BSYNC B1 ;  /* 0x0000000000017941 */ /* 0x000fea0003800000 */
.L_x_78:
        /* <DEDUP_REMOVED lines=11> */
.L_x_81:
[----:B------:R-:W-:Y:S05]  /*49b0*/  BSYNC B1 ;  /* 0x0000000000017941 */ /* 0x000fea0003800000 */
.L_x_80:
        /* <DEDUP_REMOVED lines=11> */
.L_x_83:
[----:B------:R-:W-:Y:S05]  /*4a70*/  BSYNC B1 ;  /* 0x0000000000017941 */ /* 0x000fea0003800000 */
.L_x_82:
        /* <DEDUP_REMOVED lines=11> */
.L_x_85:
[----:B------:R-:W-:Y:S05]  /*4b30*/  BSYNC B1 ;  /* 0x0000000000017941 */ /* 0x000fea0003800000 */
.L_x_84:
        /* <DEDUP_REMOVED lines=11> */
.L_x_87:
[----:B------:R-:W-:Y:S05]  /*4bf0*/  BSYNC B1 ;  /* 0x0000000000017941 */ /* 0x000fea0003800000 */
.L_x_86:
        /* <DEDUP_REMOVED lines=11> */
.L_x_89:
[----:B------:R-:W-:Y:S05]  /*4cb0*/  BSYNC B1 ;  /* 0x0000000000017941 */ /* 0x000fea0003800000 */
.L_x_88:
        /* <DEDUP_REMOVED lines=11> */
.L_x_91:
[----:B------:R-:W-:Y:S05]  /*4d70*/  BSYNC B1 ;  /* 0x0000000000017941 */ /* 0x000fea0003800000 */
.L_x_90:
        /* <DEDUP_REMOVED lines=11> */
.L_x_93:
[----:B------:R-:W-:Y:S05]  /*4e30*/  BSYNC B1 ;  /* 0x0000000000017941 */ /* 0x000fea0003800000 */
.L_x_92:
        /* <DEDUP_REMOVED lines=11> */
.L_x_95:
[----:B------:R-:W-:Y:S05]  /*4ef0*/  BSYNC B1 ;  /* 0x0000000000017941 */ /* 0x000fea0003800000 */
.L_x_94:
        /* <DEDUP_REMOVED lines=11> */
.L_x_97:
[----:B------:R-:W-:Y:S05]  /*4fb0*/  BSYNC B1 ;  /* 0x0000000000017941 */ /* 0x000fea0003800000 */
.L_x_96:
        /* <DEDUP_REMOVED lines=11> */
.L_x_99:
[----:B------:R-:W-:Y:S05]  /*5070*/  BSYNC B1 ;  /* 0x0000000000017941 */ /* 0x000fea0003800000 */
.L_x_98:
        /* <DEDUP_REMOVED lines=11> */
.L_x_101:
[----:B------:R-:W-:Y:S05]  /*5130*/  BSYNC B1 ;  /* 0x0000000000017941 */ /* 0x000fea0003800000 */
.L_x_100:
        /* <DEDUP_REMOVED lines=11> */
.L_x_103:
[----:B------:R-:W-:Y:S05]  /*51f0*/  BSYNC B1 ;  /* 0x0000000000017941 */ /* 0x000fea0003800000 */
.L_x_102:
        /* <DEDUP_REMOVED lines=11> */
.L_x_105:
[----:B------:R-:W-:Y:S05]  /*52b0*/  BSYNC B1 ;  /* 0x0000000000017941 */ /* 0x000fea0003800000 */
.L_x_104:
        /* <DEDUP_REMOVED lines=11> */
.L_x_107:
[----:B------:R-:W-:Y:S05]  /*5370*/  BSYNC B1 ;  /* 0x0000000000017941 */ /* 0x000fea0003800000 */
.L_x_106:
        /* <DEDUP_REMOVED lines=11> */
.L_x_109:
[----:B------:R-:W-:Y:S05]  /*5430*/  BSYNC B1 ;  /* 0x0000000000017941 */ /* 0x000fea0003800000 */
.L_x_108:
        /* <DEDUP_REMOVED lines=11> */
.L_x_111:
[----:B------:R-:W-:Y:S05]  /*54f0*/  BSYNC B1 ;  /* 0x0000000000017941 */ /* 0x000fea0003800000 */
.L_x_110:
        /* <DEDUP_REMOVED lines=11> */
.L_x_113:
[----:B------:R-:W-:Y:S05]  /*55b0*/  BSYNC B1 ;  /* 0x0000000000017941 */ /* 0x000fea0003800000 */
.L_x_112:
        /* <DEDUP_REMOVED lines=11> */
.L_x_115:
[----:B------:R-:W-:Y:S05]  /*5670*/  BSYNC B1 ;  /* 0x0000000000017941 */ /* 0x000fea0003800000 */
.L_x_114:
        /* <DEDUP_REMOVED lines=11> */
.L_x_117:
[----:B------:R-:W-:Y:S05]  /*5730*/  BSYNC B1 ;  /* 0x0000000000017941 */ /* 0x000fea0003800000 */
.L_x_116:
        /* <DEDUP_REMOVED lines=11> */
.L_x_119:
[----:B------:R-:W-:Y:S05]  /*57f0*/  BSYNC B1 ;  /* 0x0000000000017941 */ /* 0x000fea0003800000 */
.L_x_118:
        /* <DEDUP_REMOVED lines=11> */
.L_x_121:
[----:B------:R-:W-:Y:S05]  /*58b0*/  BSYNC B1 ;  /* 0x0000000000017941 */ /* 0x000fea0003800000 */
.L_x_120:
        /* <DEDUP_REMOVED lines=11> */
.L_x_123:
[----:B------:R-:W-:Y:S05]  /*5970*/  BSYNC B1 ;  /* 0x0000000000017941 */ /* 0x000fea0003800000 */
.L_x_122:
        /* <DEDUP_REMOVED lines=11> */
.L_x_125:
[----:B------:R-:W-:Y:S05]  /*5a30*/  BSYNC B1 ;  /* 0x0000000000017941 */ /* 0x000fea0003800000 */
.L_x_124:
        /* <DEDUP_REMOVED lines=11> */
.L_x_127:
[----:B------:R-:W-:Y:S05]  /*5af0*/  BSYNC B1 ;  /* 0x0000000000017941 */ /* 0x000fea0003800000 */
.L_x_126:
        /* <DEDUP_REMOVED lines=11> */
.L_x_129:
[----:B------:R-:W-:Y:S05]  /*5bb0*/  BSYNC B1 ;  /* 0x0000000000017941 */ /* 0x000fea0003800000 */
.L_x_128:
        /* <DEDUP_REMOVED lines=11> */
.L_x_131:
[----:B------:R-:W-:Y:S05]  /*5c70*/  BSYNC B1 ;  /* 0x0000000000017941 */ /* 0x000fea0003800000 */
.L_x_130:
        /* <DEDUP_REMOVED lines=11> */
.L_x_133:
[----:B------:R-:W-:Y:S05]  /*5d30*/  BSYNC B1 ;  /* 0x0000000000017941 */ /* 0x000fea0003800000 */
.L_x_132:
        /* <DEDUP_REMOVED lines=11> */
.L_x_135:
[----:B------:R-:W-:Y:S05]  /*5df0*/  BSYNC B1 ;  /* 0x0000000000017941 */ /* 0x000fea0003800000 */
.L_x_134:
        /* <DEDUP_REMOVED lines=11> */
.L_x_137:
[----:B------:R-:W-:Y:S05]  /*5eb0*/  BSYNC B1 ;  /* 0x0000000000017941 */ /* 0x000fea0003800000 */
.L_x_136:
        /* <DEDUP_REMOVED lines=11> */
.L_x_139:
[----:B------:R-:W-:Y:S05]  /*5f70*/  BSYNC B1 ;  /* 0x0000000000017941 */ /* 0x000fea0003800000 */
.L_x_138:
        /* <DEDUP_REMOVED lines=11> */
.L_x_141:
[----:B------:R-:W-:Y:S05]  /*6030*/  BSYNC B1 ;  /* 0x0000000000017941 */ /* 0x000fea0003800000 */
.L_x_140:
        /* <DEDUP_REMOVED lines=11> */
.L_x_143:
[----:B------:R-:W-:Y:S05]  /*60f0*/  BSYNC B1 ;  /* 0x0000000000017941 */ /* 0x000fea0003800000 */
.L_x_142:
        /* <DEDUP_REMOVED lines=11> */
.L_x_145:
[----:B------:R-:W-:Y:S05]  /*61b0*/  BSYNC B1 ;  /* 0x0000000000017941 */ /* 0x000fea0003800000 */
.L_x_144:
        /* <DEDUP_REMOVED lines=11> */
.L_x_147:
[----:B------:R-:W-:Y:S05]  /*6270*/  BSYNC B1 ;  /* 0x0000000000017941 */ /* 0x000fea0003800000 */
.L_x_146:
        /* <DEDUP_REMOVED lines=11> */
.L_x_149:
[----:B------:R-:W-:Y:S05]  /*6330*/  BSYNC B1 ;  /* 0x0000000000017941 */ /* 0x000fea0003800000 */
.L_x_148:
        /* <DEDUP_REMOVED lines=11> */
.L_x_151:
[----:B------:R-:W-:Y:S05]  /*63f0*/  BSYNC B1 ;  /* 0x0000000000017941 */ /* 0x000fea0003800000 */
.L_x_150:
        /* <DEDUP_REMOVED lines=11> */
.L_x_153:
[----:B------:R-:W-:Y:S05]  /*64b0*/  BSYNC B1 ;  /* 0x0000000000017941 */ /* 0x000fea0003800000 */
.L_x_152:
        /* <DEDUP_REMOVED lines=11> */
.L_x_155:
[----:B------:R-:W-:Y:S05]  /*6570*/  BSYNC B1 ;  /* 0x0000000000017941 */ /* 0x000fea0003800000 */
.L_x_154:
        /* <DEDUP_REMOVED lines=11> */
.L_x_157:
[----:B------:R-:W-:Y:S05]  /*6630*/  BSYNC B1 ;  /* 0x0000000000017941 */ /* 0x000fea0003800000 */
.L_x_156:
[----:B---3-5:R-:W-:Y:S01]  /*6640*/  LOP3.LUT R91, R154, 0xffffe000, RZ, 0xc0, !PT ;  /* 0xffffe0009a5b7812 */ /* 0x028fe200078ec0ff */
[----:B------:R-:W-:Y:S01]  /*6650*/  @P2 IMAD.MOV.U32 R8, RZ, RZ, R170 ;  /* 0x000000ffff082224 */ /* 0x000fe200078e00aa */
[----:B------:R-:W-:Y:S01]  /*6660*/  IADD3 R157, P1, R157, 0x80, RZ ;  /* 0x000000809d9d7810 */ /* 0x000fe20007f3e0ff */
[----:B------:R-:W-:Y:S02]  /*6670*/  BSSY B1, `(.L_x_158) ;  /* 0x000000b000017945 */ /* 0x000fe40003800000 */
[----:B------:R-:W-:Y:S02]  /*6680*/  FMUL R91, R91, R156 ;  /* 0x0000009c5b5b7220 */ /* 0x000fe40000400000 */
[----:B------:R-:W-:Y:S01]  /*6690*/  IMAD.X R9, RZ, RZ, R9, P1 ;  /* 0x000000ffff097224 */ /* 0x000fe200008e0609 */
[----:B------:R-:W-:Y:S01]  /*66a0*/  ISETP.GT.AND P1, PT, R0, 0x79, P0 ;  /* 0x000000790000780c */ /* 0x000fe20000724270 */
[----:B------:R-:W-:Y:S02]  /*66b0*/  FFMA R91, R150, R155, R91 ;  /* 0x0000009b965b7223 */ /* 0x000fe4000000005b */
[----:B------:R-:W-:-:S02]  /*66c0*/  IMAD R90, R9, R14, RZ ;  /* 0x0000000e095a7224 */ /* 0x000fc400078e02ff */
[----:B------:R-:W-:Y:S01]  /*66d0*/  @P2 IMAD.MOV.U32 R9, RZ, RZ, R171 ;  /* 0x000000ffff092224 */ /* 0x000fe200078e00ab */
[----:B------:R-:W-:-:S05]  /*66e0*/  F2FP.TF32.F32.PACK_B R91, R91 ;  /* 0x0000005bff5b723e */ /* 0x000fca00024050ff */
[----:B------:R3:W-:Y:S02]  /*66f0*/  @P2 STG.E desc[UR36][R8.64+0x1e0], R91 ;  /* 0x0001e05b08002986 */ /* 0x0007e4000c101924 */
[----:B------:R-:W-:Y:S05]  /*6700*/  @!P1 BRA `(.L_x_159) ;  /* 0x0000000000049947 */ /* 0x000fea0003800000 */
[----:B------:R0:W5:Y:S02]  /*6710*/  LDG.E.LTC128B R154, desc[UR36][R88.64+0x1e4] ;  /* 0x0001e424589a7981 */ /* 0x000164000c1e1920 */
.L_x_159:
[----:B------:R-:W-:Y:S05]  /*6720*/  BSYNC B1 ;  /* 0x0000000000017941 */ /* 0x000fea0003800000 */
.L_x_158:
[----:B0----5:R-:W-:Y:S01]  /*6730*/  LOP3.LUT R89, R154, 0xffffe000, RZ, 0xc0, !PT ;  /* 0xffffe0009a597812 */ /* 0x021fe200078ec0ff */
[----:B------:R-:W-:Y:S01]  /*6740*/  IMAD R97, R157, R15, R90 ;  /* 0x0000000f9d617224 */ /* 0x000fe200078e025a */
[----:B------:R-:W-:Y:S01]  /*6750*/  ISETP.GT.AND P0, PT, R3, 0x80, PT ;  /* 0x000000800300780c */ /* 0x000fe20003f04270 */
[----:B---3--:R-:W-:-:S04]  /*6760*/  IMAD.WIDE.U32 R8, R157, R14, R158 ;  /* 0x0000000e9d087225 */ /* 0x008fc800078e009e */
[----:B------:R-:W-:Y:S01]  /*6770*/  FMUL R88, R89, R156 ;  /* 0x0000009c59587220 */ /* 0x000fe20000400000 */
[----:B------:R-:W-:Y:S01]  /*6780*/  ISETP.GT.AND P3, PT, R0, RZ, P0 ;  /* 0x000000ff0000720c */ /* 0x000fe20000764270 */
[----:B------:R-:W-:Y:S02]  /*6790*/  IMAD.IADD R9, R9, 0x1, R97 ;  /* 0x0000000109097824 */ /* 0x000fe400078e0261 */
[----:B------:R-:W-:Y:S01]  /*67a0*/  FFMA R151, R151, R155, R88 ;  /* 0x0000009b97977223 */ /* 0x000fe20000000058 */
[----:B------:R-:W-:-:S04]  /*67b0*/  LEA R88, P2, R8, R10, 0x2 ;  /* 0x0000000a08587211 */ /* 0x000fc800078410ff */
[----:B------:R-:W-:Y:S02]  /*67c0*/  F2FP.TF32.F32.PACK_B R151, R151 ;  /* 0x00000097ff97723e */ /* 0x000fe400024050ff */
[----:B------:R-:W-:-:S03]  /*67d0*/  LEA.HI.X R89, R8, R11, R9, 0x2, P2 ;  /* 0x0000000b08597211 */ /* 0x000fc600010f1409 */
[----:B------:R0:W-:Y:S04]  /*67e0*/  @P1 STG.E desc[UR36][R170.64+0x1e4], R151 ;  /* 0x0001e497aa001986 */ /* 0x0001e8000c101924 */
[----:B------:R-:W3:Y:S01]  /*67f0*/  @P3 LDG.E.LTC128B R154, desc[UR36][R88.64] ;  /* 0x00000024589a3981 */ /* 0x000ee2000c1e1920 */
[----:B------:R-:W-:Y:S01]  /*6800*/  IMAD.WIDE.U32 R8, R157, R14, R6 ;  /* 0x0000000e9d087225 */ /* 0x000fe200078e0006 */
[----:B------:R-:W-:Y:S01]  /*6810*/  SHF.L.U64.HI R95, R4, 0x9, R5 ;  /* 0x00000009045f7819 */ /* 0x000fe20000010205 */
[----:B------:R-:W-:Y:S01]  /*6820*/  BSSY B1, `(.L_x_160) ;  /* 0x0000011000017945 */ /* 0x000fe20003800000 */
[----:B------:R-:W-:Y:S01]  /*6830*/  ISETP.GT.AND P2, PT, R0, 0x1, P0 ;  /* 0x000000010000780c */ /* 0x000fe20000744270 */
[----:B------:R-:W-:Y:S02]  /*6840*/  IMAD.IADD R9, R97, 0x1, R9 ;  /* 0x0000000161097824 */ /* 0x000fe400078e0209 */
[----:B------:R-:W-:-:S02]  /*6850*/  IMAD.SHL.U32 R93, R4, 0x200, RZ ;  /* 0x00000200045d7824 */ /* 0x000fc400078e00ff */
[----:B------:R-:W-:-:S03]  /*6860*/  IMAD.WIDE.U32 R90, R23, R12, R8 ;  /* 0x0000000c175a7225 */ /* 0x000fc600078e0008 */
[----:B------:R-:W-:Y:S01]  /*6870*/  IADD3 R8, P1, R93, R160, RZ ;  /* 0x000000a05d087210 */ /* 0x000fe20007f3e0ff */
[----:B------:R-:W-:Y:S01]  /*6880*/  IMAD.IADD R5, R13, 0x1, R91 ;  /* 0x000000010d057824 */ /* 0x000fe200078e025b */
[----:B------:R-:W-:-:S03]  /*6890*/  LEA R4, P4, R90, R10, 0x2 ;  /* 0x0000000a5a047211 */ /* 0x000fc600078810ff */
[----:B------:R-:W-:Y:S01]  /*68a0*/  IMAD.X R9, R95, 0x1, R161, P1 ;  /* 0x000000015f097824 */ /* 0x000fe200008e06a1 */
[----:B------:R-:W-:Y:S02]  /*68b0*/  LEA.HI.X R5, R90, R11, R5, 0x2, P4 ;  /* 0x0000000b5a057211 */ /* 0x000fe400020f1405 */
[----:B---3--:R-:W-:-:S05]  /*68c0*/  LOP3.LUT R15, R154, 0xffffe000, RZ, 0xc0, !PT ;  /* 0xffffe0009a0f7812 */ /* 0x008fca00078ec0ff */
[----:B------:R-:W-:-:S04]  /*68d0*/  FMUL R15, R15, R156 ;  /* 0x0000009c0f0f7220 */ /* 0x000fc80000400000 */
[----:B------:R-:W-:-:S05]  /*68e0*/  FFMA R15, R24, R155, R15 ;  /* 0x0000009b180f7223 */ /* 0x000fca000000000f */
[----:B------:R-:W-:-:S05]  /*68f0*/  F2FP.TF32.F32.PACK_B R15, R15 ;  /* 0x0000000fff0f723e */ /* 0x000fca00024050ff */
[----:B------:R0:W-:Y:S01]  /*6900*/  @P3 STG.E desc[UR36][R8.64], R15 ;  /* 0x0000000f08003986 */ /* 0x0001e2000c101924 */
[----:B------:R-:W-:Y:S05]  /*6910*/  @!P2 BRA `(.L_x_161) ;  /* 0x000000000004a947 */ /* 0x000fea0003800000 */
[----:B------:R3:W5:Y:S02]  /*6920*/  LDG.E.LTC128B R154, desc[UR36][R4.64+0x4] ;  /* 0x00000424049a7981 */ /* 0x000764000c1e1920 */
.L_x_161:
[----:B------:R-:W-:Y:S05]  /*6930*/  BSYNC B1 ;  /* 0x0000000000017941 */ /* 0x000fea0003800000 */
.L_x_160:
[----:B-----5:R-:W-:Y:S01]  /*6940*/  LOP3.LUT R21, R154, 0xffffe000, RZ, 0xc0, !PT ;  /* 0xffffe0009a157812 */ /* 0x020fe200078ec0ff */
[----:B0-----:R-:W-:Y:S01]  /*6950*/  IMAD.WIDE.U32 R14, R157, R14, R162 ;  /* 0x0000000e9d0e7225 */ /* 0x001fe200078e00a2 */
[----:B------:R-:W-:Y:S01]  /*6960*/  ISETP.GT.AND P1, PT, R3, 0x88, PT ;  /* 0x000000880300780c */ /* 0x000fe20003f24270 */
[----:B------:R-:W-:Y:S02]  /*6970*/  BSSY B1, `(.L_x_162) ;  /* 0x000000f000017945 */ /* 0x000fe40003800000 */
[----:B------:R-:W-:Y:S01]  /*6980*/  FMUL R24, R21, R156 ;  /* 0x0000009c15187220 */ /* 0x000fe20000400000 */
[----:B------:R-:W-:Y:S01]  /*6990*/  ISETP.GT.AND P3, PT, R0, RZ, P1 ;  /* 0x000000ff0000720c */ /* 0x000fe20000f64270 */
[----:B------:R-:W-:Y:S01]  /*69a0*/  IMAD.IADD R97, R97, 0x1, R15 ;  /* 0x0000000161617824 */ /* 0x000fe200078e020f */
[-C--:B------:R-:W-:Y:S01]  /*69b0*/  IADD3 R20, P5, R20, R14.reuse, RZ ;  /* 0x0000000e14147210 */ /* 0x080fe20007fbe0ff */
[----:B------:R-:W-:Y:S01]  /*69c0*/  FFMA R25, R25, R155, R24 ;  /* 0x0000009b19197223 */ /* 0x000fe20000000018 */
[----:B------:R-:W-:-:S03]  /*69d0*/  IADD3 R14, P4, R6, R14, RZ ;  /* 0x0000000e060e7210 */ /* 0x000fc60007f9e0ff */
[----:B------:R-:W-:Y:S01]  /*69e0*/  IMAD.X R158, R97, 0x1, R159, P5 ;  /* 0x00000001619e7824 */ /* 0x000fe200028e069f */
[----:B------:R-:W-:Y:S01]  /*69f0*/  F2FP.TF32.F32.PACK_B R25, R25 ;  /* 0x00000019ff19723e */ /* 0x000fe200024050ff */
[----:B------:R-:W-:Y:S01]  /*6a00*/  IMAD.X R15, R7, 0x1, R97, P4 ;  /* 0x00000001070f7824 */ /* 0x000fe200020e0661 */
[----:B------:R-:W-:-:S03]  /*6a10*/  LEA R6, P5, R20, R10, 0x2 ;  /* 0x0000000a14067211 */ /* 0x000fc600078a10ff */
[----:B------:R0:W-:Y:S01]  /*6a20*/  @P2 STG.E desc[UR36][R8.64+0x4], R25 ;  /* 0x0000041908002986 */ /* 0x0001e2000c101924 */
[----:B------:R-:W-:Y:S01]  /*6a30*/  LEA.HI.X R7, R20, R11, R158, 0x2, P5 ;  /* 0x0000000b14077211 */ /* 0x000fe200028f149e */
[----:B------:R-:W-:Y:S08]  /*6a40*/  @!P3 BRA `(.L_x_163) ;  /* 0x000000000004b947 */ /* 0x000ff00003800000 */
[----:B------:R0:W5:Y:S02]  /*6a50*/  LDG.E.LTC128B R154, desc[UR36][R6.64] ;  /* 0x00000024069a7981 */ /* 0x000164000c1e1920 */
.L_x_163:
[----:B------:R-:W-:Y:S05]  /*6a60*/  BSYNC B1 ;  /* 0x0000000000017941 */ /* 0x000fea0003800000 */
.L_x_162:
[----:B-----5:R-:W-:Y:S01]  /*6a70*/  LOP3.LUT R3, R154, 0xffffe000, RZ, 0xc0, !PT ;  /* 0xffffe0009a037812 */ /* 0x020fe200078ec0ff */
[----:B------:R-:W-:Y:S01]  /*6a80*/  IMAD.WIDE.U32 R14, R23, R12, R14 ;  /* 0x0000000c170e7225 */ /* 0x000fe200078e000e */
[----:B0-----:R-:W-:Y:S01]  /*6a90*/  IADD3 R6, P4, R8, R167, RZ ;  /* 0x000000a708067210 */ /* 0x001fe20007f9e0ff */
[----:B------:R-:W-:Y:S01]  /*6aa0*/  BSSY B1, `(.L_x_164) ;  /* 0x000000c000017945 */ /* 0x000fe20003800000 */
[----:B------:R-:W-:Y:S01]  /*6ab0*/  ISETP.GT.AND P2, PT, R0, 0x1, P1 ;  /* 0x000000010000780c */ /* 0x000fe20000f44270 */
[----:B------:R-:W-:Y:S01]  /*6ac0*/  FMUL R3, R3, R156 ;  /* 0x0000009c03037220 */ /* 0x000fe20000400000 */
[----:B------:R-:W-:Y:S01]  /*6ad0*/  IMAD.IADD R13, R13, 0x1, R15 ;  /* 0x000000010d0d7824 */ /* 0x000fe200078e020f */
[----:B------:R-:W-:Y:S01]  /*6ae0*/  LEA R10, P5, R14, R10, 0x2 ;  /* 0x0000000a0e0a7211 */ /* 0x000fe200078a10ff */
[----:B------:R-:W-:Y:S02]  /*6af0*/  IMAD.X R7, R9, 0x1, R169, P4 ;  /* 0x0000000109077824 */ /* 0x000fe400020e06a9 */
[----:B------:R-:W-:Y:S01]  /*6b00*/  FFMA R3, R26, R155, R3 ;  /* 0x0000009b1a037223 */ /* 0x000fe20000000003 */
[----:B------:R-:W-:-:S04]  /*6b10*/  LEA.HI.X R11, R14, R11, R13, 0x2, P5 ;  /* 0x0000000b0e0b7211 */ /* 0x000fc800028f140d */
[----:B------:R-:W-:-:S05]  /*6b20*/  F2FP.TF32.F32.PACK_B R3, R3 ;  /* 0x00000003ff03723e */ /* 0x000fca00024050ff */
[----:B------:R0:W-:Y:S01]  /*6b30*/  @P3 STG.E desc[UR36][R6.64], R3 ;  /* 0x0000000306003986 */ /* 0x0001e2000c101924 */
[----:B------:R-:W-:Y:S05]  /*6b40*/  @!P2 BRA `(.L_x_165) ;  /* 0x000000000004a947 */ /* 0x000fea0003800000 */
[----:B------:R0:W5:Y:S02]  /*6b50*/  LDG.E.LTC128B R154, desc[UR36][R10.64+0x4] ;  /* 0x000004240a9a7981 */ /* 0x000164000c1e1920 */
.L_x_165:
[----:B------:R-:W-:Y:S05]  /*6b60*/  BSYNC B1 ;  /* 0x0000000000017941 */ /* 0x000fea0003800000 */
.L_x_164:
[----:B0----5:R-:W-:Y:S01]  /*6b70*/  LOP3.LUT R3, R154, 0xffffe000, RZ, 0xc0, !PT ;  /* 0xffffe0009a037812 */ /* 0x021fe200078ec0ff */
[----:B------:R-:W-:Y:S01]  /*6b80*/  BSSY B1, `(.L_x_166) ;  /* 0x0000008000017945 */ /* 0x000fe20003800000 */
[----:B------:R-:W-:-:S03]  /*6b90*/  ISETP.GT.AND P3, PT, R0, 0x8, P0 ;  /* 0x000000080000780c */ /* 0x000fc60000764270 */
[----:B------:R-:W-:-:S04]  /*6ba0*/  FMUL R12, R3, R156 ;  /* 0x0000009c030c7220 */ /* 0x000fc80000400000 */
[----:B------:R-:W-:-:S05]  /*6bb0*/  FFMA R27, R27, R155, R12 ;  /* 0x0000009b1b1b7223 */ /* 0x000fca000000000c */
[----:B------:R-:W-:-:S05]  /*6bc0*/  F2FP.TF32.F32.PACK_B R27, R27 ;  /* 0x0000001bff1b723e */ /* 0x000fca00024050ff */
[----:B------:R0:W-:Y:S01]  /*6bd0*/  @P2 STG.E desc[UR36][R6.64+0x4], R27 ;  /* 0x0000041b06002986 */ /* 0x0001e2000c101924 */
[----:B------:R-:W-:Y:S05]  /*6be0*/  @!P3 BRA `(.L_x_167) ;  /* 0x000000000004b947 */ /* 0x000fea0003800000 */
[----:B------:R0:W5:Y:S02]  /*6bf0*/  LDG.E.LTC128B R154, desc[UR36][R4.64+0x20] ;  /* 0x00002024049a7981 */ /* 0x000164000c1e1920 */
.L_x_167:
[----:B------:R-:W-:Y:S05]  /*6c00*/  BSYNC B1 ;  /* 0x0000000000017941 */ /* 0x000fea0003800000 */
.L_x_166:
[----:B-----5:R-:W-:Y:S01]  /*6c10*/  LOP3.LUT R3, R154, 0xffffe000, RZ, 0xc0, !PT ;  /* 0xffffe0009a037812 */ /* 0x020fe200078ec0ff */
[----:B0-----:R-:W-:Y:S01]  /*6c20*/  IMAD.MOV.U32 R6, RZ, RZ, R8 ;  /* 0x000000ffff067224 */ /* 0x001fe200078e0008 */
[----:B------:R-:W-:Y:S01]  /*6c30*/  ISETP.GT.AND P2, PT, R0, 0x9, P0 ;  /* 0x000000090000780c */ /* 0x000fe20000744270 */
[----:B------:R-:W-:Y:S01]  /*6c40*/  IMAD.MOV.U32 R7, RZ, RZ, R9 ;  /* 0x000000ffff077224 */ /* 0x000fe200078e0009 */
[----:B------:R-:W-:Y:S01]  /*6c50*/  BSSY B1, `(.L_x_168) ;  /* 0x0000007000017945 */ /* 0x000fe20003800000 */
[----:B------:R-:W-:-:S04]  /*6c60*/  FMUL R3, R3, R156 ;  /* 0x0000009c03037220 */ /* 0x000fc80000400000 */
[----:B------:R-:W-:-:S05]  /*6c70*/  FFMA R3, R28, R155, R3 ;  /* 0x0000009b1c037223 */ /* 0x000fca0000000003 */
[----:B------:R-:W-:-:S05]  /*6c80*/  F2FP.TF32.F32.PACK_B R3, R3 ;  /* 0x00000003ff03723e */ /* 0x000fca00024050ff */
[----:B------:R0:W-:Y:S01]  /*6c90*/  @P3 STG.E desc[UR36][R6.64+0x20], R3 ;  /* 0x0000200306003986 */ /* 0x0001e2000c101924 */
[----:B------:R-:W-:Y:S05]  /*6ca0*/  @!P2 BRA `(.L_x_169) ;  /* 0x000000000004a947 */ /* 0x000fea0003800000 */
[----:B------:R0:W5:Y:S02]  /*6cb0*/  LDG.E.LTC128B R154, desc[UR36][R4.64+0x24] ;  /* 0x00002424049a7981 */ /* 0x000164000c1e1920 */
.L_x_169:
[----:B------:R-:W-:Y:S05]  /*6cc0*/  BSYNC B1 ;  /* 0x0000000000017941 */ /* 0x000fea0003800000 */
.L_x_168:
        /* <DEDUP_REMOVED lines=9> */
.L_x_171:
[----:B------:R-:W-:Y:S05]  /*6d60*/  BSYNC B1 ;  /* 0x0000000000017941 */ /* 0x000fea0003800000 */
.L_x_170:
[----:B-----5:R-:W-:Y:S01]  /*6d70*/  LOP3.LUT R3, R154, 0xffffe000, RZ, 0xc0, !PT ;  /* 0xffffe0009a037812 */ /* 0x020fe200078ec0ff */
[----:B------:R-:W-:Y:S01]  /*6d80*/  BSSY B1, `(.L_x_172) ;  /* 0x000000a000017945 */ /* 0x000fe20003800000 */
[----:B------:R-:W-:Y:S02]  /*6d90*/  IADD3 R8, P3, R167, R8, RZ ;  /* 0x00000008a7087210 */ /* 0x000fe40007f7e0ff */
[----:B------:R-:W-:Y:S01]  /*6da0*/  ISETP.GT.AND P2, PT, R0, 0x9, P1 ;  /* 0x000000090000780c */ /* 0x000fe20000f44270 */
[----:B------:R-:W-:Y:S02]  /*6db0*/  FMUL R3, R3, R156 ;  /* 0x0000009c03037220 */ /* 0x000fe40000400000 */
[----:B------:R-:W-:Y:S02]  /*6dc0*/  IMAD.X R9, R169, 0x1, R9, P3 ;  /* 0x00000001a9097824 */ /* 0x000fe400018e0609 */
[----:B------:R-:W-:-:S05]  /*6dd0*/  FFMA R3, R30, R155, R3 ;  /* 0x0000009b1e037223 */ /* 0x000fca0000000003 */
[----:B------:R-:W-:-:S05]  /*6de0*/  F2FP.TF32.F32.PACK_B R3, R3 ;  /* 0x00000003ff03723e */ /* 0x000fca00024050ff */
[----:B------:R0:W-:Y:S01]  /*6df0*/  @P4 STG.E desc[UR36][R8.64+0x20], R3 ;  /* 0x0000200308004986 */ /* 0x0001e2000c101924 */
[----:B------:R-:W-:Y:S05]  /*6e00*/  @!P2 BRA `(.L_x_173) ;  /* 0x000000000004a947 */ /* 0x000fea0003800000 */
[----:B------:R0:W5:Y:S02]  /*6e10*/  LDG.E.LTC128B R154, desc[UR36][R10.64+0x24] ;  /* 0x000024240a9a7981 */ /* 0x000164000c1e1920 */
.L_x_173:
[----:B------:R-:W-:Y:S05]  /*6e20*/  BSYNC B1 ;  /* 0x0000000000017941 */ /* 0x000fea0003800000 */
.L_x_172:
[----:B0----5:R-:W-:Y:S01]  /*6e30*/  LOP3.LUT R3, R154, 0xffffe000, RZ, 0xc0, !PT ;  /* 0xffffe0009a037812 */ /* 0x021fe200078ec0ff */
[----:B------:R-:W-:Y:S01]  /*6e40*/  BSSY B1, `(.L_x_174) ;  /* 0x000000a000017945 */ /* 0x000fe20003800000 */
[----:B------:R-:W-:Y:S02]  /*6e50*/  IADD3 R8, P4, P5, R167, R160, R93 ;  /* 0x000000a0a7087210 */ /* 0x000fe40007d9e05d */
[----:B------:R-:W-:Y:S01]  /*6e60*/  ISETP.GT.AND P3, PT, R0, 0x10, P0 ;  /* 0x000000100000780c */ /* 0x000fe20000764270 */
[----:B------:R-:W-:Y:S01]  /*6e70*/  FMUL R12, R3, R156 ;  /* 0x0000009c030c7220 */ /* 0x000fe20000400000 */
[----:B------:R-:W-:-:S03]  /*6e80*/  IADD3.X R9, R169, R161, R95, P4, P5 ;  /* 0x000000a1a9097210 */ /* 0x000fc600027ea45f */
[----:B------:R-:W-:-:S05]  /*6e90*/  FFMA R31, R31, R155, R12 ;  /* 0x0000009b1f1f7223 */ /* 0x000fca000000000c */
[----:B------:R-:W-:-:S05]  /*6ea0*/  F2FP.TF32.F32.PACK_B R31, R31 ;  /* 0x0000001fff1f723e */ /* 0x000fca00024050ff */
[----:B------:R0:W-:Y:S01]  /*6eb0*/  @P2 STG.E desc[UR36][R8.64+0x24], R31 ;  /* 0x0000241f08002986 */ /* 0x0001e2000c101924 */
[----:B------:R-:W-:Y:S05]  /*6ec0*/  @!P3 BRA `(.L_x_175) ;  /* 0x000000000004b947 */ /* 0x000fea0003800000 */
[----:B------:R0:W5:Y:S02]  /*6ed0*/  LDG.E.LTC128B R154, desc[UR36][R4.64+0x40] ;  /* 0x00004024049a7981 */ /* 0x000164000c1e1920 */
.L_x_175:
[----:B------:R-:W-:Y:S05]  /*6ee0*/  BSYNC B1 ;  /* 0x0000000000017941 */ /* 0x000fea0003800000 */
.L_x_174:
[----:B-----5:R-:W-:Y:S01]  /*6ef0*/  LOP3.LUT R3, R154, 0xffffe000, RZ, 0xc0, !PT ;  /* 0xffffe0009a037812 */ /* 0x020fe200078ec0ff */
        /* <DEDUP_REMOVED lines=8> */
.L_x_177:
[----:B------:R-:W-:Y:S05]  /*6f80*/  BSYNC B1 ;  /* 0x0000000000017941 */ /* 0x000fea0003800000 */
.L_x_176:
        /* <DEDUP_REMOVED lines=9> */
.L_x_179:
[----:B------:R-:W-:Y:S05]  /*7020*/  BSYNC B1 ;  /* 0x0000000000017941 */ /* 0x000fea0003800000 */
.L_x_178:
        /* <DEDUP_REMOVED lines=9> */
.L_x_181:
[----:B------:R-:W-:Y:S05]  /*70c0*/  BSYNC B1 ;  /* 0x0000000000017941 */ /* 0x000fea0003800000 */
.L_x_180:
        /* <DEDUP_REMOVED lines=9> */
.L_x_183:
[----:B------:R-:W-:Y:S05]  /*7160*/  BSYNC B1 ;  /* 0x0000000000017941 */ /* 0x000fea0003800000 */
.L_x_182:
        /* <DEDUP_REMOVED lines=9> */
.L_x_185:
[----:B------:R-:W-:Y:S05]  /*7200*/  BSYNC B1 ;  /* 0x0000000000017941 */ /* 0x000fea0003800000 */
.L_x_184:
        /* <DEDUP_REMOVED lines=9> */
.L_x_187:
[----:B------:R-:W-:Y:S05]  /*72a0*/  BSYNC B1 ;  /* 0x0000000000017941 */ /* 0x000fea0003800000 */
.L_x_186:
        /* <DEDUP_REMOVED lines=9> */
.L_x_189:
[----:B------:R-:W-:Y:S05]  /*7340*/  BSYNC B1 ;  /* 0x0000000000017941 */ /* 0x000fea0003800000 */
.L_x_188:
        /* <DEDUP_REMOVED lines=9> */
.L_x_191:
[----:B------:R-:W-:Y:S05]  /*73e0*/  BSYNC B1 ;  /* 0x0000000000017941 */ /* 0x000fea0003800000 */
.L_x_190:
        /* <DEDUP_REMOVED lines=9> */
.L_x_193:
[----:B------:R-:W-:Y:S05]  /*7480*/  BSYNC B1 ;  /* 0x0000000000017941 */ /* 0x000fea0003800000 */
.L_x_192:
        /* <DEDUP_REMOVED lines=9> */
.L_x_195:
[----:B------:R-:W-:Y:S05]  /*7520*/  BSYNC B1 ;  /* 0x0000000000017941 */ /* 0x000fea0003800000 */
.L_x_194:
        /* <DEDUP_REMOVED lines=9> */
.L_x_197:
[----:B------:R-:W-:Y:S05]  /*75c0*/  BSYNC B1 ;  /* 0x0000000000017941 */ /* 0x000fea0003800000 */
.L_x_196:
        /* <DEDUP_REMOVED lines=9> */
.L_x_199:
[----:B------:R-:W-:Y:S05]  /*7660*/  BSYNC B1 ;  /* 0x0000000000017941 */ /* 0x000fea0003800000 */
.L_x_198:
        /* <DEDUP_REMOVED lines=9> */
.L_x_201:
[----:B------:R-:W-:Y:S05]  /*7700*/  BSYNC B1 ;  /* 0x0000000000017941 */ /* 0x000fea0003800000 */
.L_x_200:
        /* <DEDUP_REMOVED lines=9> */
.L_x_203:
[----:B------:R-:W-:Y:S05]  /*77a0*/  BSYNC B1 ;  /* 0x0000000000017941 */ /* 0x000fea0003800000 */
.L_x_202:
        /* <DEDUP_REMOVED lines=9> */
.L_x_205:
[----:B------:R-:W-:Y:S05]  /*7840*/  BSYNC B1 ;  /* 0x0000000000017941 */ /* 0x000fea0003800000 */
.L_x_204:
        /* <DEDUP_REMOVED lines=9> */
.L_x_207:
[----:B------:R-:W-:Y:S05]  /*78e0*/  BSYNC B1 ;  /* 0x0000000000017941 */ /* 0x000fea0003800000 */
.L_x_206:
        /* <DEDUP_REMOVED lines=9> */
.L_x_209:
[----:B------:R-:W-:Y:S05]  /*7980*/  BSYNC B1 ;  /* 0x0000000000017941 */ /* 0x000fea0003800000 */
.L_x_208:
        /* <DEDUP_REMOVED lines=9> */
.L_x_211:
[----:B------:R-:W-:Y:S05]  /*7a20*/  BSYNC B1 ;  /* 0x0000000000017941 */ /* 0x000fea0003800000 */
.L_x_210:
        /* <DEDUP_REMOVED lines=9> */
.L_x_213:
[----:B------:R-:W-:Y:S05]  /*7ac0*/  BSYNC B1 ;  /* 0x0000000000017941 */ /* 0x000fea0003800000 */
.L_x_212:
        /* <DEDUP_REMOVED lines=9> */
.L_x_215:
[----:B------:R-:W-:Y:S05]  /*7b60*/  BSYNC B1 ;  /* 0x0000000000017941 */ /* 0x000fea0003800000 */
.L_x_214:
        /* <DEDUP_REMOVED lines=9> */
.L_x_217:
[----:B------:R-:W-:Y:S05]  /*7c00*/  BSYNC B1 ;  /* 0x0000000000017941 */ /* 0x000fea0003800000 */
.L_x_216:
        /* <DEDUP_REMOVED lines=9> */
.L_x_219:
[----:B------:R-:W-:Y:S05]  /*7ca0*/  BSYNC B1 ;  /* 0x0000000000017941 */ /* 0x000fea0003800000 */
.L_x_218:
        /* <DEDUP_REMOVED lines=9> */
.L_x_221:
[----:B------:R-:W-:Y:S05]  /*7d40*/  BSYNC B1 ;  /* 0x0000000000017941 */ /* 0x000fea0003800000 */
.L_x_220:
        /* <DEDUP_REMOVED lines=9> */
.L_x_223:
[----:B------:R-:W-:Y:S05]  /*7de0*/  BSYNC B1 ;  /* 0x0000000000017941 */ /* 0x000fea0003800000 */
.L_x_222:
        /* <DEDUP_REMOVED lines=9> */
.L_x_225:
[----:B------:R-:W-:Y:S05]  /*7e80*/  BSYNC B1 ;  /* 0x0000000000017941 */ /* 0x000fea0003800000 */
.L_x_224:
        /* <DEDUP_REMOVED lines=9> */
.L_x_227:
[----:B------:R-:W-:Y:S05]  /*7f20*/  BSYNC B1 ;  /* 0x0000000000017941 */ /* 0x000fea0003800000 */
.L_x_226:
        /* <DEDUP_REMOVED lines=9> */
.L_x_229:
[----:B------:R-:W-:Y:S05]  /*7fc0*/  BSYNC B1 ;  /* 0x0000000000017941 */ /* 0x000fea0003800000 */
.L_x_228:
        /* <DEDUP_REMOVED lines=9> */
.L_x_231:
[----:B------:R-:W-:Y:S05]  /*8060*/  BSYNC B1 ;  /* 0x0000000000017941 */ /* 0x000fea0003800000 */
.L_x_230:
        /* <DEDUP_REMOVED lines=9> */
.L_x_233:
[----:B------:R-:W-:Y:S05]  /*8100*/  BSYNC B1 ;  /* 0x0000000000017941 */ /* 0x000fea0003800000 */
.L_x_232:
        /* <DEDUP_REMOVED lines=9> */
.L_x_235:
[----:B------:R-:W-:Y:S05]  /*81a0*/  BSYNC B1 ;  /* 0x0000000000017941 */ /* 0x000fea0003800000 */
.L_x_234:
        /* <DEDUP_REMOVED lines=9> */
.L_x_237:
[----:B------:R-:W-:Y:S05]  /*8240*/  BSYNC B1 ;  /* 0x0000000000017941 */ /* 0x000fea0003800000 */
.L_x_236:
        /* <DEDUP_REMOVED lines=9> */
.L_x_239:
[----:B------:R-:W-:Y:S05]  /*82e0*/  BSYNC B1 ;  /* 0x0000000000017941 */ /* 0x000fea0003800000 */
.L_x_238:
        /* <DEDUP_REMOVED lines=9> */
.L_x_241:
[----:B------:R-:W-:Y:S05]  /*8380*/  BSYNC B1 ;  /* 0x0000000000017941 */ /* 0x000fea0003800000 */
.L_x_240:
        /* <DEDUP_REMOVED lines=9> */
.L_x_243:
[----:B------:R-:W-:Y:S05]  /*8420*/  BSYNC B1 ;  /* 0x0000000000017941 */ /* 0x000fea0003800000 */
.L_x_242:
        /* <DEDUP_REMOVED lines=9> */
.L_x_245:
[----:B------:R-:W-:Y:S05]  /*84c0*/  BSYNC B1 ;  /* 0x0000000000017941 */ /* 0x000fea0003800000 */
.L_x_244:
        /* <DEDUP_REMOVED lines=9> */
.L_x_247:
[----:B------:R-:W-:Y:S05]  /*8560*/  BSYNC B1 ;  /* 0x0000000000017941 */ /* 0x000fea0003800000 */
.L_x_246:
        /* <DEDUP_REMOVED lines=9> */
.L_x_249:
[----:B------:R-:W-:Y:S05]  /*8600*/  BSYNC B1 ;  /* 0x0000000000017941 */ /* 0x000fea0003800000 */
.L_x_248:
        /* <DEDUP_REMOVED lines=9> */
.L_x_251:
[----:B------:R-:W-:Y:S05]  /*86a0*/  BSYNC B1 ;  /* 0x0000000000017941 */ /* 0x000fea0003800000 */
.L_x_250:
        /* <DEDUP_REMOVED lines=9> */
.L_x_253:
[----:B------:R-:W-:Y:S05]  /*8740*/  BSYNC B1 ;  /* 0x0000000000017941 */ /* 0x000fea0003800000 */
.L_x_252:
        /* <DEDUP_REMOVED lines=9> */
.L_x_255:
[----:B------:R-:W-:Y:S05]  /*87e0*/  BSYNC B1 ;  /* 0x0000000000017941 */ /* 0x000fea0003800000 */
.L_x_254:
        /* <DEDUP_REMOVED lines=9> */
.L_x_257:
[----:B------:R-:W-:Y:S05]  /*8880*/  BSYNC B1 ;  /* 0x0000000000017941 */ /* 0x000fea0003800000 */
.L_x_256:
        /* <DEDUP_REMOVED lines=9> */
.L_x_259:
[----:B------:R-:W-:Y:S05]  /*8920*/  BSYNC B1 ;  /* 0x0000000000017941 */ /* 0x000fea0003800000 */
.L_x_258:
        /* <DEDUP_REMOVED lines=9> */
.L_x_261:
[----:B------:R-:W-:Y:S05]  /*89c0*/  BSYNC B1 ;  /* 0x0000000000017941 */ /* 0x000fea0003800000 */
.L_x_260:
        /* <DEDUP_REMOVED lines=9> */
.L_x_263:
[----:B------:R-:W-:Y:S05]  /*8a60*/  BSYNC B1 ;  /* 0x0000000000017941 */ /* 0x000fea0003800000 */
.L_x_262:
        /* <DEDUP_REMOVED lines=9> */
.L_x_265:
[----:B------:R-:W-:Y:S05]  /*8b00*/  BSYNC B1 ;  /* 0x0000000000017941 */ /* 0x000fea0003800000 */
.L_x_264:
        /* <DEDUP_REMOVED lines=9> */
.L_x_267:
[----:B------:R-:W-:Y:S05]  /*8ba0*/  BSYNC B1 ;  /* 0x0000000000017941 */ /* 0x000fea0003800000 */
.L_x_266:
        /* <DEDUP_REMOVED lines=9> */
.L_x_269:
[----:B------:R-:W-:Y:S05]  /*8c40*/  BSYNC B1 ;  /* 0x0000000000017941 */ /* 0x000fea0003800000 */
.L_x_268:
        /* <DEDUP_REMOVED lines=9> */
.L_x_271:
[----:B------:R-:W-:Y:S05]  /*8ce0*/  BSYNC B1 ;  /* 0x0000000000017941 */ /* 0x000fea0003800000 */
.L_x_270:
        /* <DEDUP_REMOVED lines=9> */
.L_x_273:
[----:B------:R-:W-:Y:S05]  /*8d80*/  BSYNC B1 ;  /* 0x0000000000017941 */ /* 0x000fea0003800000 */
.L_x_272:
        /* <DEDUP_REMOVED lines=9> */
.L_x_275:
[----:B------:R-:W-:Y:S05]  /*8e20*/  BSYNC B1 ;  /* 0x0000000000017941 */ /* 0x000fea0003800000 */
.L_x_274:
        /* <DEDUP_REMOVED lines=9> */
.L_x_277:
[----:B------:R-:W-:Y:S05]  /*8ec0*/  BSYNC B1 ;  /* 0x0000000000017941 */ /* 0x000fea0003800000 */
.L_x_276:
        /* <DEDUP_REMOVED lines=9> */
.L_x_279:
[----:B------:R-:W-:Y:S05]  /*8f60*/  BSYNC B1 ;  /* 0x0000000000017941 */ /* 0x000fea0003800000 */
.L_x_278:
        /* <DEDUP_REMOVED lines=9> */
.L_x_281:
[----:B------:R-:W-:Y:S05]  /*9000*/  BSYNC B1 ;  /* 0x0000000000017941 */ /* 0x000fea0003800000 */
.L_x_280:
[----:B0----5:R-:W-:Y:S01]  /*9010*/  LOP3.LUT R3, R154, 0xffffe000, RZ, 0xc0, !PT ;  /* 0xffffe0009a037812 */ /* 0x021fe200078ec0ff */
[----:B------:R-:W-:Y:S01]  /*9020*/  BSSY B1, `(.L_x_282) ;  /* 0x0000008000017945 */ /* 0x000fe20003800000 */
[----:B------:R-:W-:-:S03]  /*9030*/  ISETP.GT.AND P2, PT, R0, 0x78, P1 ;  /* 0x000000780000780c */ /* 0x000fc60000f44270 */
[----:B---3--:R-:W-:-:S04]  /*9040*/  FMUL R4, R3, R156 ;  /* 0x0000009c03047220 */ /* 0x008fc80000400000 */
[----:B------:R-:W-:-:S05]  /*9050*/  FFMA R85, R85, R155, R4 ;  /* 0x0000009b55557223 */ /* 0x000fca0000000004 */
[----:B------:R-:W-:-:S05]  /*9060*/  F2FP.TF32.F32.PACK_B R85, R85 ;  /* 0x00000055ff55723e */ /* 0x000fca00024050ff */
[----:B------:R0:W-:Y:S01]  /*9070*/  @P0 STG.E desc[UR36][R6.64+0x1e4], R85 ;  /* 0x0001e45506000986 */ /* 0x0001e2000c101924 */
[----:B------:R-:W-:Y:S05]  /*9080*/  @!P2 BRA `(.L_x_283) ;  /* 0x000000000004a947 */ /* 0x000fea0003800000 */
[----:B------:R3:W5:Y:S02]  /*9090*/  LDG.E.LTC128B R154, desc[UR36][R10.64+0x1e0] ;  /* 0x0001e0240a9a7981 */ /* 0x000764000c1e1920 */
.L_x_283:
[----:B------:R-:W-:Y:S05]  /*90a0*/  BSYNC B1 ;  /* 0x0000000000017941 */ /* 0x000fea0003800000 */
.L_x_282:
[----:B-----5:R-:W-:Y:S01]  /*90b0*/  LOP3.LUT R3, R154, 0xffffe000, RZ, 0xc0, !PT ;  /* 0xffffe0009a037812 */ /* 0x020fe200078ec0ff */
[----:B------:R-:W-:Y:S01]  /*90c0*/  @P2 IMAD.MOV.U32 R4, RZ, RZ, R8 ;  /* 0x000000ffff042224 */ /* 0x000fe200078e0008 */
[----:B------:R-:W-:Y:S01]  /*90d0*/  ISETP.GT.AND P1, PT, R0, 0x79, P1 ;  /* 0x000000790000780c */ /* 0x000fe20000f24270 */
[----:B------:R-:W-:Y:S01]  /*90e0*/  @P2 IMAD.MOV.U32 R5, RZ, RZ, R9 ;  /* 0x000000ffff052224 */ /* 0x000fe200078e0009 */
[----:B------:R-:W-:Y:S01]  /*90f0*/  BSSY B1, `(.L_x_284) ;  /* 0x0000007000017945 */ /* 0x000fe20003800000 */
[----:B------:R-:W-:-:S04]  /*9100*/  FMUL R3, R3, R156 ;  /* 0x0000009c03037220 */ /* 0x000fc80000400000 */
[----:B------:R-:W-:-:S05]  /*9110*/  FFMA R3, R86, R155, R3 ;  /* 0x0000009b56037223 */ /* 0x000fca0000000003 */
[----:B------:R-:W-:-:S05]  /*9120*/  F2FP.TF32.F32.PACK_B R3, R3 ;  /* 0x00000003ff03723e */ /* 0x000fca00024050ff */
[----:B------:R0:W-:Y:S01]  /*9130*/  @P2 STG.E desc[UR36][R4.64+0x1e0], R3 ;  /* 0x0001e00304002986 */ /* 0x0001e2000c101924 */
[----:B------:R-:W-:Y:S05]  /*9140*/  @!P1 BRA `(.L_x_285) ;  /* 0x0000000000049947 */ /* 0x000fea0003800000 */
[----:B------:R0:W5:Y:S02]  /*9150*/  LDG.E.LTC128B R154, desc[UR36][R10.64+0x1e4] ;  /* 0x0001e4240a9a7981 */ /* 0x000164000c1e1920 */
.L_x_285:
[----:B------:R-:W-:Y:S05]  /*9160*/  BSYNC B1 ;  /* 0x0000000000017941 */ /* 0x000fea0003800000 */
.L_x_284:
[----:B------:R-:W-:Y:S05]  /*9170*/  @!P1 BRA `(.L_x_286) ;  /* 0x00000024003c9947 */ /* 0x000fea0003800000 */
[----:B0----5:R-:W-:-:S05]  /*9180*/  LOP3.LUT R3, R154, 0xffffe000, RZ, 0xc0, !PT ;  /* 0xffffe0009a037812 */ /* 0x021fca00078ec0ff */
[----:B------:R-:W-:-:S04]  /*9190*/  FMUL R0, R3, R156 ;  /* 0x0000009c03007220 */ /* 0x000fc80000400000 */
[----:B------:R-:W-:-:S05]  /*91a0*/  FFMA R87, R87, R155, R0 ;  /* 0x0000009b57577223 */ /* 0x000fca0000000000 */
[----:B------:R-:W-:-:S05]  /*91b0*/  F2FP.TF32.F32.PACK_B R87, R87 ;  /* 0x00000057ff57723e */ /* 0x000fca00024050ff */
[----:B------:R0:W-:Y:S01]  /*91c0*/  STG.E desc[UR36][R8.64+0x1e4], R87 ;  /* 0x0001e45708007986 */ /* 0x0001e2000c101924 */
[----:B------:R-:W-:Y:S05]  /*91d0*/  BRA `(.L_x_286) ;  /* 0x0000002400247947 */ /* 0x000fea0003800000 */
.L_x_35:
[----:B------:R-:W-:Y:S01]  /*91e0*/  ULDC.64 UR4, c[0x0][0x5c0] ;  /* 0x0001700000047ab9 */ /* 0x000fe20000000a00 */
[-C--:B------:R-:W-:Y:S01]  /*91f0*/  FMUL R15, R88, R155.reuse ;  /* 0x0000009b580f7220 */ /* 0x080fe20000400000 */
[----:B------:R-:W-:Y:S01]  /*9200*/  LEA R6, P0, R170, UR4, 0x2 ;  /* 0x00000004aa067c11 */ /* 0x000fe2000f8010ff */
[----:B------:R-:W-:Y:S01]  /*9210*/  IMAD.SHL.U32 R11, R4, 0x20, RZ ;  /* 0x00000020040b7824 */ /* 0x000fe200078e00ff */
[----:B------:R-:W-:Y:S01]  /*9220*/  ISETP.GT.AND P5, PT, R0, 0x1, P3 ;  /* 0x000000010000780c */ /* 0x000fe20001fa4270 */
[-C--:B------:R-:W-:Y:S01]  /*9230*/  FMUL R89, R89, R155.reuse ;  /* 0x0000009b59597220 */ /* 0x080fe20000400000 */
[----:B------:R-:W-:Y:S01]  /*9240*/  LEA.HI.X R7, R170, UR5, R173, 0x2, P0 ;  /* 0x00000005aa077c11 */ /* 0x000fe200080f14ad */
[-C--:B------:R-:W-:Y:S01]  /*9250*/  FMUL R21, R90, R155.reuse ;  /* 0x0000009b5a157220 */ /* 0x080fe20000400000 */
[----:B------:R-:W-:Y:S01]  /*9260*/  ISETP.GT.AND P0, PT, R3, 0x8, PT ;  /* 0x000000080300780c */ /* 0x000fe20003f04270 */
[----:B------:R-:W-:Y:S01]  /*9270*/  FMUL R91, R91, R155 ;  /* 0x0000009b5b5b7220 */ /* 0x000fe20000400000 */
[----:B------:R-:W-:Y:S01]  /*9280*/  F2FP.TF32.F32.PACK_B R15, R15 ;  /* 0x0000000fff0f723e */ /* 0x000fe200024050ff */
[-C--:B------:R-:W-:Y:S01]  /*9290*/  FMUL R93, R93, R155.reuse ;  /* 0x0000009b5d5d7220 */ /* 0x080fe20000400000 */
[----:B------:R-:W-:Y:S01]  /*92a0*/  ISETP.GT.AND P1, PT, R0, RZ, P0 ;  /* 0x000000ff0000720c */ /* 0x000fe20000724270 */
[-C--:B------:R-:W-:Y:S01]  /*92b0*/  FMUL R23, R94, R155.reuse ;  /* 0x0000009b5e177220 */ /* 0x080fe20000400000 */
[----:B------:R-:W-:Y:S01]  /*92c0*/  ISETP.GT.AND P4, PT, R0, 0x1, P0 ;  /* 0x000000010000780c */ /* 0x000fe20000784270 */
[----:B------:R0:W-:Y:S01]  /*92d0*/  @P2 STG.E desc[UR36][R6.64], R15 ;  /* 0x0000000f06002986 */ /* 0x0001e2000c101924 */
[----:B------:R-:W-:Y:S01]  /*92e0*/  SHF.L.U64.HI R9, R4, 0x5, R5 ;  /* 0x0000000504097819 */ /* 0x000fe20000010205 */
[-C--:B------:R-:W-:Y:S01]  /*92f0*/  FMUL R95, R95, R155.reuse ;  /* 0x0000009b5f5f7220 */ /* 0x080fe20000400000 */
[-C--:B------:R-:W-:Y:S01]  /*9300*/  IADD3 R12, P2, R11, R6.reuse, RZ ;  /* 0x000000060b0c7210 */ /* 0x080fe20007f5e0ff */
[----:B------:R-:W-:Y:S01]  /*9310*/  FMUL R97, R97, R155 ;  /* 0x0000009b61617220 */ /* 0x000fe20000400000 */
[----:B------:R-:W-:Y:S01]  /*9320*/  F2FP.TF32.F32.PACK_B R89, R89 ;  /* 0x00000059ff59723e */ /* 0x000fe200024050ff */
[----:B------:R-:W-:Y:S01]  /*9330*/  FMUL R99, R99, R155 ;  /* 0x0000009b63637220 */ /* 0x000fe20000400000 */
[----:B------:R-:W-:Y:S01]  /*9340*/  F2FP.TF32.F32.PACK_B R21, R21 ;  /* 0x00000015ff15723e */ /* 0x000fe200024050ff */
[----:B------:R-:W-:Y:S01]  /*9350*/  IMAD.X R13, R9, 0x1, R7, P2 ;  /* 0x00000001090d7824 */ /* 0x000fe200010e0607 */
[----:B------:R-:W-:Y:S01]  /*9360*/  F2FP.TF32.F32.PACK_B R91, R91 ;  /* 0x0000005bff5b723e */ /* 0x000fe200024050ff */
[----:B------:R-:W-:Y:S01]  /*9370*/  @P5 STG.E desc[UR36][R6.64+0x4], R89 ;  /* 0x0000045906005986 */ /* 0x000fe2000c101924 */
[----:B------:R-:W-:Y:S01]  /*9380*/  ISETP.GT.AND P5, PT, R0, 0x8, P3 ;  /* 0x000000080000780c */ /* 0x000fe20001fa4270 */
[-C--:B0-----:R-:W-:Y:S01]  /*9390*/  FMUL R15, R92, R155.reuse ;  /* 0x0000009b5c0f7220 */ /* 0x081fe20000400000 */
[C---:B------:R-:W-:Y:S01]  /*93a0*/  ISETP.GT.AND P2, PT, R0.reuse, 0x9, P3 ;  /* 0x000000090000780c */ /* 0x040fe20001f44270 */
[----:B------:R0:W-:Y:S01]  /*93b0*/  @P1 STG.E desc[UR36][R12.64], R21 ;  /* 0x000000150c001986 */ /* 0x0001e2000c101924 */
[C---:B------:R-:W-:Y:S01]  /*93c0*/  ISETP.GT.AND P1, PT, R0.reuse, 0x8, P0 ;  /* 0x000000080000780c */ /* 0x040fe20000724270 */
[----:B------:R-:W-:Y:S01]  /*93d0*/  FMUL R101, R101, R155 ;  /* 0x0000009b65657220 */ /* 0x000fe20000400000 */
[----:B------:R-:W-:Y:S01]  /*93e0*/  F2FP.TF32.F32.PACK_B R15, R15 ;  /* 0x0000000fff0f723e */ /* 0x000fe200024050ff */
[----:B------:R-:W-:Y:S01]  /*93f0*/  @P4 STG.E desc[UR36][R12.64+0x4], R91 ;  /* 0x0000045b0c004986 */ /* 0x000fe2000c101924 */
[----:B------:R-:W-:Y:S01]  /*9400*/  ISETP.GT.AND P4, PT, R0, 0x9, P0 ;  /* 0x000000090000780c */ /* 0x000fe20000784270 */
[----:B------:R-:W-:Y:S01]  /*9410*/  FMUL R103, R103, R155 ;  /* 0x0000009b67677220 */ /* 0x000fe20000400000 */
[----:B------:R-:W-:Y:S01]  /*9420*/  F2FP.TF32.F32.PACK_B R93, R93 ;  /* 0x0000005dff5d723e */ /* 0x000fe200024050ff */
[----:B------:R-:W-:Y:S01]  /*9430*/  FMUL R105, R105, R155 ;  /* 0x0000009b69697220 */ /* 0x000fe20000400000 */
[----:B------:R-:W-:Y:S01]  /*9440*/  F2FP.TF32.F32.PACK_B R23, R23 ;  /* 0x00000017ff17723e */ /* 0x000fe200024050ff */
[----:B------:R1:W-:Y:S01]  /*9450*/  @P5 STG.E desc[UR36][R6.64+0x20], R15 ;  /* 0x0000200f06005986 */ /* 0x0003e2000c101924 */
[----:B------:R-:W-:Y:S01]  /*9460*/  F2FP.TF32.F32.PACK_B R95, R95 ;  /* 0x0000005fff5f723e */ /* 0x000fe200024050ff */
[-C--:B0-----:R-:W-:Y:S01]  /*9470*/  FMUL R21, R96, R155.reuse ;  /* 0x0000009b60157220 */ /* 0x081fe20000400000 */
[C---:B------:R-:W-:Y:S01]  /*9480*/  ISETP.GT.AND P5, PT, R0.reuse, 0x10, P3 ;  /* 0x000000100000780c */ /* 0x040fe20001fa4270 */
[----:B------:R-:W-:Y:S01]  /*9490*/  @P2 STG.E desc[UR36][R6.64+0x24], R93 ;  /* 0x0000245d06002986 */ /* 0x000fe2000c101924 */
[C---:B------:R-:W-:Y:S01]  /*94a0*/  ISETP.GT.AND P2, PT, R0.reuse, 0x11, P3 ;  /* 0x000000110000780c */ /* 0x040fe20001f44270 */
[----:B------:R-:W-:Y:S01]  /*94b0*/  FMUL R107, R107, R155 ;  /* 0x0000009b6b6b7220 */ /* 0x000fe20000400000 */
[----:B------:R-:W-:Y:S01]  /*94c0*/  F2FP.TF32.F32.PACK_B R21, R21 ;  /* 0x00000015ff15723e */ /* 0x000fe200024050ff */
[----:B------:R0:W-:Y:S01]  /*94d0*/  @P1 STG.E desc[UR36][R12.64+0x20], R23 ;  /* 0x000020170c001986 */ /* 0x0001e2000c101924 */
[C---:B------:R-:W-:Y:S01]  /*94e0*/  ISETP.GT.AND P1, PT, R0.reuse, 0x10, P0 ;  /* 0x000000100000780c */ /* 0x040fe20000724270 */
[----:B------:R-:W-:Y:S01]  /*94f0*/  FMUL R109, R109, R155 ;  /* 0x0000009b6d6d7220 */ /* 0x000fe20000400000 */
[----:B------:R-:W-:Y:S01]  /*9500*/  F2FP.TF32.F32.PACK_B R97, R97 ;  /* 0x00000061ff61723e */ /* 0x000fe200024050ff */
[----:B------:R-:W-:Y:S01]  /*9510*/  @P4 STG.E desc[UR36][R12.64+0x24], R95 ;  /* 0x0000245f0c004986 */ /* 0x000fe2000c101924 */
[----:B------:R-:W-:Y:S01]  /*9520*/  ISETP.GT.AND P4, PT, R0, 0x11, P0 ;  /* 0x000000110000780c */ /* 0x000fe20000784270 */
[----:B-1----:R-:W-:Y:S01]  /*9530*/  FMUL R15, R98, R155 ;  /* 0x0000009b620f7220 */ /* 0x002fe20000400000 */
[----:B------:R-:W-:Y:S01]  /*9540*/  F2FP.TF32.F32.PACK_B R99, R99 ;  /* 0x00000063ff63723e */ /* 0x000fe200024050ff */
[----:B------:R1:W-:Y:S01]  /*9550*/  @P5 STG.E desc[UR36][R6.64+0x40], R21 ;  /* 0x0000401506005986 */ /* 0x0003e2000c101924 */
[C---:B------:R-:W-:Y:S01]  /*9560*/  ISETP.GT.AND P5, PT, R0.reuse, 0x18, P3 ;  /* 0x000000180000780c */ /* 0x040fe20001fa4270 */
[----:B------:R-:W-:Y:S01]  /*9570*/  FMUL R111, R111, R155 ;  /* 0x0000009b6f6f7220 */ /* 0x000fe20000400000 */
[----:B------:R-:W-:Y:S01]  /*9580*/  F2FP.TF32.F32.PACK_B R15, R15 ;  /* 0x0000000fff0f723e */ /* 0x000fe200024050ff */
[----:B------:R-:W-:Y:S01]  /*9590*/  @P2 STG.E desc[UR36][R6.64+0x44], R97 ;  /* 0x0000446106002986 */ /* 0x000fe2000c101924 */
[----:B------:R-:W-:Y:S01]  /*95a0*/  ISETP.GT.AND P2, PT, R0, 0x19, P3 ;  /* 0x000000190000780c */ /* 0x000fe20001f44270 */
[----:B0-----:R-:W-:Y:S01]  /*95b0*/  FMUL R23, R100, R155 ;  /* 0x0000009b64177220 */ /* 0x001fe20000400000 */
        /* <DEDUP_REMOVED lines=177> */
[----:B------:R-:W-:Y:S01]  /*a0d0*/  @P1 STG.E desc[UR36][R12.64+0x1a0], R23 ;  /* 0x0001a0170c001986 */ /* 0x000fe2000c101924 */
        /* <DEDUP_REMOVED lines=11> */
[-C--:B------:R-:W-:Y:S01]  /*a190*/  FMUL R33, R33, R155.reuse ;  /* 0x0000009b21217220 */ /* 0x080fe20000400000 */
[----:B------:R-:W-:Y:S01]  /*a1a0*/  ISETP.GT.AND P3, PT, R0, 0x79, P3 ;  /* 0x000000790000780c */ /* 0x000fe20001f64270 */
[----:B------:R-:W-:Y:S01]  /*a1b0*/  @P1 STG.E desc[UR36][R6.64+0x1c4], R145 ;  /* 0x0001c49106001986 */ /* 0x000fe2000c101924 */
[----:B------:R-:W-:Y:S01]  /*a1c0*/  ISETP.GT.AND P1, PT, R3, 0x80, PT ;  /* 0x000000800300780c */ /* 0x000fe20003f24270 */
[----:B------:R-:W-:Y:S01]  /*a1d0*/  FMUL R35, R35, R155 ;  /* 0x0000009b23237220 */ /* 0x000fe20000400000 */
[----:B------:R-:W-:Y:S01]  /*a1e0*/  F2FP.TF32.F32.PACK_B R149, R149 ;  /* 0x00000095ff95723e */ /* 0x000fe200024050ff */
[----:B------:R1:W-:Y:S01]  /*a1f0*/  @P2 STG.E desc[UR36][R12.64+0x1c0], R15 ;  /* 0x0001c00f0c002986 */ /* 0x0003e2000c101924 */
[----:B------:R-:W-:Y:S01]  /*a200*/  ISETP.GT.AND P2, PT, R3, 0x88, PT ;  /* 0x000000880300780c */ /* 0x000fe20003f44270 */
[-C--:B------:R-:W-:Y:S01]  /*a210*/  FMUL R3, R148, R155.reuse ;  /* 0x0000009b94037220 */ /* 0x080fe20000400000 */
[-C--:B0-----:R-:W-:Y:S01]  /*a220*/  FMUL R21, R150, R155.reuse ;  /* 0x0000009b96157220 */ /* 0x081fe20000400000 */
[----:B------:R-:W-:Y:S01]  /*a230*/  @P4 STG.E desc[UR36][R12.64+0x1c4], R147 ;  /* 0x0001c4930c004986 */ /* 0x000fe2000c101924 */
[C---:B------:R-:W-:Y:S01]  /*a240*/  ISETP.GT.AND P4, PT, R0.reuse, 0x78, P0 ;  /* 0x000000780000780c */ /* 0x040fe20000784270 */
[-C--:B------:R-:W-:Y:S01]  /*a250*/  FMUL R37, R37, R155.reuse ;  /* 0x0000009b25257220 */ /* 0x080fe20000400000 */
[----:B------:R-:W-:Y:S01]  /*a260*/  ISETP.GT.AND P0, PT, R0, 0x79, P0 ;  /* 0x000000790000780c */ /* 0x000fe20000704270 */
[----:B------:R-:W-:Y:S01]  /*a270*/  FMUL R39, R39, R155 ;  /* 0x0000009b27277220 */ /* 0x000fe20000400000 */
[----:B------:R-:W-:Y:S01]  /*a280*/  F2FP.TF32.F32.PACK_B R3, R3 ;  /* 0x00000003ff03723e */ /* 0x000fe200024050ff */
[----:B------:R-:W-:Y:S01]  /*a290*/  FMUL R41, R41, R155 ;  /* 0x0000009b29297220 */ /* 0x000fe20000400000 */
[----:B------:R-:W-:Y:S01]  /*a2a0*/  F2FP.TF32.F32.PACK_B R21, R21 ;  /* 0x00000015ff15723e */ /* 0x000fe200024050ff */
[C---:B-1----:R-:W-:Y:S01]  /*a2b0*/  IMAD.SHL.U32 R15, R4.reuse, 0x200, RZ ;  /* 0x00000200040f7824 */ /* 0x042fe200078e00ff */
[----:B------:R-:W-:Y:S01]  /*a2c0*/  F2FP.TF32.F32.PACK_B R151, R151 ;  /* 0x00000097ff97723e */ /* 0x000fe200024050ff */
[----:B------:R0:W-:Y:S01]  /*a2d0*/  @P5 STG.E desc[UR36][R6.64+0x1e0], R3 ;  /* 0x0001e00306005986 */ /* 0x0001e2000c101924 */
[----:B------:R-:W-:Y:S01]  /*a2e0*/  SHF.L.U64.HI R5, R4, 0x9, R5 ;  /* 0x0000000904057819 */ /* 0x000fe20000010205 */
[----:B------:R-:W-:Y:S01]  /*a2f0*/  FMUL R43, R43, R155 ;  /* 0x0000009b2b2b7220 */ /* 0x000fe20000400000 */
[----:B------:R-:W-:Y:S01]  /*a300*/  F2FP.TF32.F32.PACK_B R25, R25 ;  /* 0x00000019ff19723e */ /* 0x000fe200024050ff */
[----:B------:R-:W-:Y:S01]  /*a310*/  @P3 STG.E desc[UR36][R6.64+0x1e4], R149 ;  /* 0x0001e49506003986 */ /* 0x000fe2000c101924 */
[-C--:B------:R-:W-:Y:S01]  /*a320*/  IADD3 R4, P3, R15, R6.reuse, RZ ;  /* 0x000000060f047210 */ /* 0x080fe20007f7e0ff */
[----:B------:R-:W-:Y:S01]  /*a330*/  FMUL R45, R45, R155 ;  /* 0x0000009b2d2d7220 */ /* 0x000fe20000400000 */
[----:B------:R-:W-:Y:S01]  /*a340*/  F2FP.TF32.F32.PACK_B R27, R27 ;  /* 0x0000001bff1b723e */ /* 0x000fe200024050ff */
[----:B------:R1:W-:Y:S01]  /*a350*/  @P4 STG.E desc[UR36][R12.64+0x1e0], R21 ;  /* 0x0001e0150c004986 */ /* 0x0003e2000c101924 */
[----:B------:R-:W-:Y:S01]  /*a360*/  IADD3 R14, P4, P5, R11, R6, R15 ;  /* 0x000000060b0e7210 */ /* 0x000fe20007d9e00f */
[----:B------:R-:W-:Y:S01]  /*a370*/  FMUL R47, R47, R155 ;  /* 0x0000009b2f2f7220 */ /* 0x000fe20000400000 */
[----:B------:R-:W-:Y:S01]  /*a380*/  F2FP.TF32.F32.PACK_B R29, R29 ;  /* 0x0000001dff1d723e */ /* 0x000fe200024050ff */
[----:B------:R2:W-:Y:S01]  /*a390*/  @P0 STG.E desc[UR36][R12.64+0x1e4], R151 ;  /* 0x0001e4970c000986 */ /* 0x0005e2000c101924 */
[----:B------:R-:W-:Y:S01]  /*a3a0*/  ISETP.GT.AND P0, PT, R0, RZ, P1 ;  /* 0x000000ff0000720c */ /* 0x000fe20000f04270 */
[----:B0-----:R-:W-:Y:S01]  /*a3b0*/  FMUL R3, R24, R155 ;  /* 0x0000009b18037220 */ /* 0x001fe20000400000 */
[----:B------:R-:W-:Y:S01]  /*a3c0*/  IADD3.X R15, R9, R7, R5, P4, P5 ;  /* 0x00000007090f7210 */ /* 0x000fe200027ea405 */
[----:B------:R-:W-:Y:S01]  /*a3d0*/  IMAD.X R5, R5, 0x1, R7, P3 ;  /* 0x0000000105057824 */ /* 0x000fe200018e0607 */
[C---:B------:R-:W-:Y:S01]  /*a3e0*/  ISETP.GT.AND P5, PT, R0.reuse, 0x1, P1 ;  /* 0x000000010000780c */ /* 0x040fe20000fa4270 */
[-C--:B------:R-:W-:Y:S01]  /*a3f0*/  FMUL R49, R49, R155.reuse ;  /* 0x0000009b31317220 */ /* 0x080fe20000400000 */
[----:B------:R-:W-:Y:S01]  /*a400*/  ISETP.GT.AND P4, PT, R0, RZ, P2 ;  /* 0x000000ff0000720c */ /* 0x000fe20001784270 */
[----:B-1----:R-:W-:Y:S01]  /*a410*/  FMUL R21, R26, R155 ;  /* 0x0000009b1a157220 */ /* 0x002fe20000400000 */
[----:B------:R-:W-:Y:S01]  /*a420*/  F2FP.TF32.F32.PACK_B R3, R3 ;  /* 0x00000003ff03723e */ /* 0x000fe200024050ff */
[-C--:B------:R-:W-:Y:S01]  /*a430*/  FMUL R51, R51, R155.reuse ;  /* 0x0000009b33337220 */ /* 0x080fe20000400000 */
[-C--:B------:R-:W-:Y:S01]  /*a440*/  IADD3 R6, P3, R11, R4.reuse, RZ ;  /* 0x000000040b067210 */ /* 0x080fe20007f7e0ff */
[----:B--2---:R-:W-:Y:S01]  /*a450*/  FMUL R13, R28, R155 ;  /* 0x0000009b1c0d7220 */ /* 0x004fe20000400000 */
[----:B------:R-:W-:Y:S01]  /*a460*/  F2FP.TF32.F32.PACK_B R21, R21 ;  /* 0x00000015ff15723e */ /* 0x000fe200024050ff */
[----:B------:R0:W-:Y:S01]  /*a470*/  @P0 STG.E desc[UR36][R4.64], R3 ;  /* 0x0000000304000986 */ /* 0x0001e2000c101924 */
[C---:B------:R-:W-:Y:S01]  /*a480*/  ISETP.GT.AND P0, PT, R0.reuse, 0x1, P2 ;  /* 0x000000010000780c */ /* 0x040fe20001704270 */
[--C-:B------:R-:W-:Y:S01]  /*a490*/  IMAD.X R7, R9, 0x1, R5.reuse, P3 ;  /* 0x0000000109077824 */ /* 0x100fe200018e0605 */
[C---:B------:R-:W-:Y:S01]  /*a4a0*/  ISETP.GT.AND P3, PT, R0.reuse, 0x9, P1 ;  /* 0x000000090000780c */ /* 0x040fe20000f64270 */
[----:B------:R-:W-:Y:S01]  /*a4b0*/  @P5 STG.E desc[UR36][R4.64+0x4], R25 ;  /* 0x0000041904005986 */ /* 0x000fe2000c101924 */
[----:B------:R-:W-:Y:S01]  /*a4c0*/  F2FP.TF32.F32.PACK_B R13, R13 ;  /* 0x0000000dff0d723e */ /* 0x000fe200024050ff */
[-C--:B------:R-:W-:Y:S01]  /*a4d0*/  FMUL R53, R53, R155.reuse ;  /* 0x0000009b35357220 */ /* 0x080fe20000400000 */
[----:B------:R-:W-:Y:S01]  /*a4e0*/  IADD3 R8, P5, R11, R4, RZ ;  /* 0x000000040b087210 */ /* 0x000fe20007fbe0ff */
[----:B------:R1:W-:Y:S01]  /*a4f0*/  @P4 STG.E desc[UR36][R6.64], R21 ;  /* 0x0000001506004986 */ /* 0x0003e2000c101924 */
[----:B------:R-:W-:Y:S01]  /*a500*/  ISETP.GT.AND P4, PT, R0, 0x8, P1 ;  /* 0x000000080000780c */ /* 0x000fe20000f84270 */
[----:B------:R-:W-:Y:S01]  /*a510*/  FMUL R11, R32, R155 ;  /* 0x0000009b200b7220 */ /* 0x000fe20000400000 */
[----:B------:R-:W-:Y:S01]  /*a520*/  F2FP.TF32.F32.PACK_B R31, R31 ;  /* 0x0000001fff1f723e */ /* 0x000fe200024050ff */
[-C--:B0-----:R-:W-:Y:S01]  /*a530*/  FMUL R3, R30, R155.reuse ;  /* 0x0000009b1e037220 */ /* 0x081fe20000400000 */
[----:B------:R-:W-:Y:S01]  /*a540*/  IMAD.X R9, R9, 0x1, R5, P5 ;  /* 0x0000000109097824 */ /* 0x000fe200028e0605 */
[----:B------:R-:W-:Y:S01]  /*a550*/  @P0 STG.E desc[UR36][R6.64+0x4], R27 ;  /* 0x0000041b06000986 */ /* 0x000fe2000c101924 */
[C---:B------:R-:W-:Y:S01]  /*a560*/  ISETP.GT.AND P0, PT, R0.reuse, 0x8, P2 ;  /* 0x000000080000780c */ /* 0x040fe20001704270 */
[----:B------:R-:W-:Y:S01]  /*a570*/  FMUL R55, R55, R155 ;  /* 0x0000009b37377220 */ /* 0x000fe20000400000 */
[----:B------:R-:W-:Y:S01]  /*a580*/  F2FP.TF32.F32.PACK_B R3, R3 ;  /* 0x00000003ff03723e */ /* 0x000fe200024050ff */
[----:B------:R-:W-:Y:S01]  /*a590*/  @P3 STG.E desc[UR36][R4.64+0x24], R29 ;  /* 0x0000241d04003986 */ /* 0x000fe2000c101924 */
[----:B------:R-:W-:Y:S01]  /*a5a0*/  ISETP.GT.AND P5, PT, R0, 0x10, P1 ;  /* 0x000000100000780c */ /* 0x000fe20000fa4270 */
[-C--:B-1----:R-:W-:Y:S01]  /*a5b0*/  FMUL R21, R36, R155.reuse ;  /* 0x0000009b24157220 */ /* 0x082fe20000400000 */
[C---:B------:R-:W-:Y:S01]  /*a5c0*/  ISETP.GT.AND P3, PT, R0.reuse, 0x11, P1 ;  /* 0x000000110000780c */ /* 0x040fe20000f64270 */
[----:B------:R0:W-:Y:S01]  /*a5d0*/  @P4 STG.E desc[UR36][R4.64+0x20], R13 ;  /* 0x0000200d04004986 */ /* 0x0001e2000c101924 */
[C---:B------:R-:W-:Y:S01]  /*a5e0*/  ISETP.GT.AND P4, PT, R0.reuse, 0x9, P2 ;  /* 0x000000090000780c */ /* 0x040fe20001784270 */
[----:B------:R-:W-:Y:S01]  /*a5f0*/  FMUL R57, R57, R155 ;  /* 0x0000009b39397220 */ /* 0x000fe20000400000 */
[----:B------:R-:W-:Y:S01]  /*a600*/  F2FP.TF32.F32.PACK_B R11, R11 ;  /* 0x0000000bff0b723e */ /* 0x000fe200024050ff */
[----:B------:R-:W-:Y:S01]  /*a610*/  FMUL R59, R59, R155 ;  /* 0x0000009b3b3b7220 */ /* 0x000fe20000400000 */
[----:B------:R-:W-:Y:S01]  /*a620*/  F2FP.TF32.F32.PACK_B R33, R33 ;  /* 0x00000021ff21723e */ /* 0x000fe200024050ff */
[----:B------:R1:W-:Y:S01]  /*a630*/  @P0 STG.E desc[UR36][R8.64+0x20], R3 ;  /* 0x0000200308000986 */ /* 0x0003e2000c101924 */
[----:B------:R-:W-:Y:S01]  /*a640*/  ISETP.GT.AND P0, PT, R0, 0x10, P2 ;  /* 0x000000100000780c */ /* 0x000fe20001704270 */
[----:B------:R-:W-:Y:S01]  /*a650*/  FMUL R61, R61, R155 ;  /* 0x0000009b3d3d7220 */ /* 0x000fe20000400000 */
[----:B------:R-:W-:Y:S01]  /*a660*/  F2FP.TF32.F32.PACK_B R35, R35 ;  /* 0x00000023ff23723e */ /* 0x000fe200024050ff */
[----:B------:R-:W-:Y:S01]  /*a670*/  FMUL R63, R63, R155 ;  /* 0x0000009b3f3f7220 */ /* 0x000fe20000400000 */
[----:B------:R-:W-:Y:S01]  /*a680*/  F2FP.TF32.F32.PACK_B R21, R21 ;  /* 0x00000015ff15723e */ /* 0x000fe200024050ff */
[----:B0-----:R-:W-:Y:S01]  /*a690*/  FMUL R13, R34, R155 ;  /* 0x0000009b220d7220 */ /* 0x001fe20000400000 */
[----:B------:R-:W-:Y:S01]  /*a6a0*/  F2FP.TF32.F32.PACK_B R37, R37 ;  /* 0x00000025ff25723e */ /* 0x000fe200024050ff */
[----:B------:R-:W-:Y:S01]  /*a6b0*/  @P4 STG.E desc[UR36][R14.64+0x24], R31 ;  /* 0x0000241f0e004986 */ /* 0x000fe2000c101924 */
[C---:B------:R-:W-:Y:S01]  /*a6c0*/  ISETP.GT.AND P4, PT, R0.reuse, 0x11, P2 ;  /* 0x000000110000780c */ /* 0x040fe20001784270 */
[----:B------:R-:W-:Y:S01]  /*a6d0*/  FMUL R65, R65, R155 ;  /* 0x0000009b41417220 */ /* 0x000fe20000400000 */
[----:B------:R-:W-:Y:S01]  /*a6e0*/  F2FP.TF32.F32.PACK_B R13, R13 ;  /* 0x0000000dff0d723e */ /* 0x000fe200024050ff */
[----:B------:R0:W-:Y:S01]  /*a6f0*/  @P5 STG.E desc[UR36][R4.64+0x40], R11 ;  /* 0x0000400b04005986 */ /* 0x0001e2000c101924 */
[----:B------:R-:W-:Y:S01]  /*a700*/  ISETP.GT.AND P5, PT, R0, 0x18, P1 ;  /* 0x000000180000780c */ /* 0x000fe20000fa4270 */
[----:B------:R-:W-:-:S02]  /*a710*/  @P0 IMAD.MOV.U32 R6, RZ, RZ, R14 ;  /* 0x000000ffff060224 */ /* 0x000fc400078e000e */
[-C--:B-1----:R-:W-:Y:S01]  /*a720*/  FMUL R3, R38, R155.reuse ;  /* 0x0000009b26037220 */ /* 0x082fe20000400000 */
[--C-:B------:R-:W-:Y:S01]  /*a730*/  @P0 IMAD.MOV.U32 R7, RZ, RZ, R15.reuse ;  /* 0x000000ffff070224 */ /* 0x100fe200078e000f */
[----:B------:R-:W-:Y:S01]  /*a740*/  @P3 STG.E desc[UR36][R4.64+0x44], R33 ;  /* 0x0000442104003986 */ /* 0x000fe2000c101924 */
[----:B------:R-:W-:Y:S01]  /*a750*/  ISETP.GT.AND P3, PT, R0, 0x19, P1 ;  /* 0x000000190000780c */ /* 0x000fe20000f64270 */
[----:B------:R-:W-:Y:S01]  /*a760*/  FMUL R9, R40, R155 ;  /* 0x0000009b28097220 */ /* 0x000fe20000400000 */
[----:B------:R-:W-:Y:S01]  /*a770*/  F2FP.TF32.F32.PACK_B R3, R3 ;  /* 0x00000003ff03723e */ /* 0x000fe200024050ff */
[----:B------:R1:W-:Y:S01]  /*a780*/  @P0 STG.E desc[UR36][R6.64+0x40], R13 ;  /* 0x0000400d06000986 */ /* 0x0003e2000c101924 */
[----:B------:R-:W-:Y:S01]  /*a790*/  ISETP.GT.AND P0, PT, R0, 0x18, P2 ;  /* 0x000000180000780c */ /* 0x000fe20001704270 */
[----:B------:R-:W-:Y:S01]  /*a7a0*/  FMUL R67, R67, R155 ;  /* 0x0000009b43437220 */ /* 0x000fe20000400000 */
[----:B------:R-:W-:Y:S01]  /*a7b0*/  F2FP.TF32.F32.PACK_B R39, R39 ;  /* 0x00000027ff27723e */ /* 0x000fe200024050ff */
[----:B0-----:R-:W-:Y:S01]  /*a7c0*/  FMUL R11, R42, R155 ;  /* 0x0000009b2a0b7220 */ /* 0x001fe20000400000 */
[----:B------:R-:W-:Y:S01]  /*a7d0*/  F2FP.TF32.F32.PACK_B R9, R9 ;  /* 0x00000009ff09723e */ /* 0x000fe200024050ff */
[----:B------:R-:W-:Y:S01]  /*a7e0*/  FMUL R69, R69, R155 ;  /* 0x0000009b45457220 */ /* 0x000fe20000400000 */
[----:B------:R-:W-:Y:S01]  /*a7f0*/  F2FP.TF32.F32.PACK_B R41, R41 ;  /* 0x00000029ff29723e */ /* 0x000fe200024050ff */
[----:B------:R-:W-:Y:S01]  /*a800*/  FMUL R71, R71, R155 ;  /* 0x0000009b47477220 */ /* 0x000fe20000400000 */
[----:B------:R-:W-:Y:S01]  /*a810*/  F2FP.TF32.F32.PACK_B R11, R11 ;  /* 0x0000000bff0b723e */ /* 0x000fe200024050ff */
[----:B------:R-:W-:Y:S01]  /*a820*/  FMUL R73, R73, R155 ;  /* 0x0000009b49497220 */ /* 0x000fe20000400000 */
[----:B------:R-:W-:Y:S01]  /*a830*/  F2FP.TF32.F32.PACK_B R43, R43 ;  /* 0x0000002bff2b723e */ /* 0x000fe200024050ff */
[--C-:B-1----:R-:W-:Y:S01]  /*a840*/  @P4 IMAD.MOV.U32 R6, RZ, RZ, R14.reuse ;  /* 0x000000ffff064224 */ /* 0x102fe200078e000e */
[----:B------:R-:W-:Y:S01]  /*a850*/  F2FP.TF32.F32.PACK_B R45, R45 ;  /* 0x0000002dff2d723e */ /* 0x000fe200024050ff */
[--C-:B------:R-:W-:Y:S01]  /*a860*/  @P4 IMAD.MOV.U32 R7, RZ, RZ, R15.reuse ;  /* 0x000000ffff074224 */ /* 0x100fe200078e000f */
[----:B------:R-:W-:Y:S01]  /*a870*/  F2FP.TF32.F32.PACK_B R47, R47 ;  /* 0x0000002fff2f723e */ /* 0x000fe200024050ff */
[----:B------:R-:W-:Y:S01]  /*a880*/  FMUL R75, R75, R155 ;  /* 0x0000009b4b4b7220 */ /* 0x000fe20000400000 */
[----:B------:R-:W-:Y:S01]  /*a890*/  F2FP.TF32.F32.PACK_B R49, R49 ;  /* 0x00000031ff31723e */ /* 0x000fe200024050ff */
[-C--:B------:R-:W-:Y:S01]  /*a8a0*/  FMUL R77, R77, R155.reuse ;  /* 0x0000009b4d4d7220 */ /* 0x080fe20000400000 */
[----:B------:R0:W-:Y:S01]  /*a8b0*/  @P4 STG.E desc[UR36][R6.64+0x44], R35 ;  /* 0x0000442306004986 */ /* 0x0001e2000c101924 */
[C---:B------:R-:W-:Y:S01]  /*a8c0*/  ISETP.GT.AND P4, PT, R0.reuse, 0x19, P2 ;  /* 0x000000190000780c */ /* 0x040fe20001784270 */
[----:B------:R-:W-:Y:S01]  /*a8d0*/  FMUL R79, R79, R155 ;  /* 0x0000009b4f4f7220 */ /* 0x000fe20000400000 */
[----:B------:R-:W-:Y:S01]  /*a8e0*/  F2FP.TF32.F32.PACK_B R51, R51 ;  /* 0x00000033ff33723e */ /* 0x000fe200024050ff */
[----:B------:R1:W-:Y:S01]  /*a8f0*/  @P5 STG.E desc[UR36][R4.64+0x60], R21 ;  /* 0x0000601504005986 */ /* 0x0003e2000c101924 */
[----:B------:R-:W-:Y:S01]  /*a900*/  ISETP.GT.AND P5, PT, R0, 0x20, P1 ;  /* 0x000000200000780c */ /* 0x000fe20000fa4270 */
[----:B------:R-:W-:Y:S01]  /*a910*/  FMUL R13, R80, R155 ;  /* 0x0000009b500d7220 */ /* 0x000fe20000400000 */
[----:B------:R-:W-:Y:S01]  /*a920*/  F2FP.TF32.F32.PACK_B R53, R53 ;  /* 0x00000035ff35723e */ /* 0x000fe200024050ff */
[----:B------:R-:W-:Y:S01]  /*a930*/  @P3 STG.E desc[UR36][R4.64+0x64], R37 ;  /* 0x0000642504003986 */ /* 0x000fe2000c101924 */
[----:B------:R-:W-:Y:S01]  /*a940*/  ISETP.GT.AND P3, PT, R0, 0x21, P1 ;  /* 0x000000210000780c */ /* 0x000fe20000f64270 */
[----:B------:R-:W-:Y:S01]  /*a950*/  FMUL R81, R81, R155 ;  /* 0x0000009b51517220 */ /* 0x000fe20000400000 */
[----:B------:R-:W-:Y:S01]  /*a960*/  F2FP.TF32.F32.PACK_B R55, R55 ;  /* 0x00000037ff37723e */ /* 0x000fe200024050ff */
[----:B0-----:R-:W-:Y:S01]  /*a970*/  @P0 IMAD.MOV.U32 R6, RZ, RZ, R14 ;  /* 0x000000ffff060224 */ /* 0x001fe200078e000e */
[----:B------:R-:W-:Y:S01]  /*a980*/  F2FP.TF32.F32.PACK_B R57, R57 ;  /* 0x00000039ff39723e */ /* 0x000fe200024050ff */
[----:B------:R-:W-:Y:S01]  /*a990*/  @P0 IMAD.MOV.U32 R7, RZ, RZ, R15 ;  /* 0x000000ffff070224 */ /* 0x000fe200078e000f */
[----:B------:R-:W-:Y:S01]  /*a9a0*/  F2FP.TF32.F32.PACK_B R59, R59 ;  /* 0x0000003bff3b723e */ /* 0x000fe200024050ff */
[----:B------:R-:W-:Y:S01]  /*a9b0*/  FMUL R83, R83, R155 ;  /* 0x0000009b53537220 */ /* 0x000fe20000400000 */
[----:B------:R-:W-:Y:S01]  /*a9c0*/  F2FP.TF32.F32.PACK_B R61, R61 ;  /* 0x0000003dff3d723e */ /* 0x000fe200024050ff */
[-C--:B-1----:R-:W-:Y:S01]  /*a9d0*/  FMUL R21, R84, R155.reuse ;  /* 0x0000009b54157220 */ /* 0x082fe20000400000 */
[----:B------:R0:W-:Y:S01]  /*a9e0*/  @P0 STG.E desc[UR36][R6.64+0x60], R3 ;  /* 0x0000600306000986 */ /* 0x0001e2000c101924 */
[----:B------:R-:W-:Y:S01]  /*a9f0*/  ISETP.GT.AND P0, PT, R0, 0x20, P2 ;  /* 0x000000200000780c */ /* 0x000fe20001704270 */
[----:B------:R-:W-:Y:S01]  /*aa00*/  FMUL R85, R85, R155 ;  /* 0x0000009b55557220 */ /* 0x000fe20000400000 */
[----:B------:R-:W-:Y:S01]  /*aa10*/  F2FP.TF32.F32.PACK_B R63, R63 ;  /* 0x0000003fff3f723e */ /* 0x000fe200024050ff */
[----:B------:R-:W-:Y:S01]  /*aa20*/  FMUL R87, R87, R155 ;  /* 0x0000009b57577220 */ /* 0x000fe20000400000 */
[----:B------:R-:W-:-:S02]  /*aa30*/  F2FP.TF32.F32.PACK_B R65, R65 ;  /* 0x00000041ff41723e */ /* 0x000fc400024050ff */
[----:B------:R-:W-:Y:S02]  /*aa40*/  F2FP.TF32.F32.PACK_B R67, R67 ;  /* 0x00000043ff43723e */ /* 0x000fe400024050ff */
[----:B------:R-:W-:Y:S02]  /*aa50*/  F2FP.TF32.F32.PACK_B R69, R69 ;  /* 0x00000045ff45723e */ /* 0x000fe400024050ff */
[----:B------:R-:W-:Y:S01]  /*aa60*/  F2FP.TF32.F32.PACK_B R71, R71 ;  /* 0x00000047ff47723e */ /* 0x000fe200024050ff */
[----:B0-----:R-:W-:Y:S02]  /*aa70*/  @P4 IMAD.MOV.U32 R6, RZ, RZ, R14 ;  /* 0x000000ffff064224 */ /* 0x001fe400078e000e */
[----:B------:R-:W-:Y:S01]  /*aa80*/  FMUL R3, R44, R155 ;  /* 0x0000009b2c037220 */ /* 0x000fe20000400000 */
[----:B------:R-:W-:Y:S01]  /*aa90*/  @P4 IMAD.MOV.U32 R7, RZ, RZ, R15 ;  /* 0x000000ffff074224 */ /* 0x000fe200078e000f */
[----:B------:R-:W-:Y:S02]  /*aaa0*/  F2FP.TF32.F32.PACK_B R73, R73 ;  /* 0x00000049ff49723e */ /* 0x000fe400024050ff */
[----:B------:R-:W-:-:S02]  /*aab0*/  F2FP.TF32.F32.PACK_B R75, R75 ;  /* 0x0000004bff4b723e */ /* 0x000fc400024050ff */
[----:B------:R0:W-:Y:S01]  /*aac0*/  @P4 STG.E desc[UR36][R6.64+0x64], R39 ;  /* 0x0000642706004986 */ /* 0x0001e2000c101924 */
[C---:B------:R-:W-:Y:S02]  /*aad0*/  ISETP.GT.AND P4, PT, R0.reuse, 0x21, P2 ;  /* 0x000000210000780c */ /* 0x040fe40001784270 */
[----:B------:R-:W-:Y:S01]  /*aae0*/  F2FP.TF32.F32.PACK_B R3, R3 ;  /* 0x00000003ff03723e */ /* 0x000fe200024050ff */
[----:B------:R1:W-:Y:S01]  /*aaf0*/  @P5 STG.E desc[UR36][R4.64+0x80], R9 ;  /* 0x0000800904005986 */ /* 0x0003e2000c101924 */
[C---:B------:R-:W-:Y:S02]  /*ab00*/  ISETP.GT.AND P5, PT, R0.reuse, 0x28, P1 ;  /* 0x000000280000780c */ /* 0x040fe40000fa4270 */
[----:B------:R-:W-:Y:S01]  /*ab10*/  F2FP.TF32.F32.PACK_B R77, R77 ;  /* 0x0000004dff4d723e */ /* 0x000fe200024050ff */
[----:B------:R-:W-:Y:S01]  /*ab20*/  @P3 STG.E desc[UR36][R4.64+0x84], R41 ;  /* 0x0000842904003986 */ /* 0x000fe2000c101924 */
[----:B------:R-:W-:Y:S02]  /*ab30*/  ISETP.GT.AND P3, PT, R0, 0x29, P1 ;  /* 0x000000290000780c */ /* 0x000fe40000f64270 */
[----:B------:R-:W-:Y:S01]  /*ab40*/  F2FP.TF32.F32.PACK_B R79, R79 ;  /* 0x0000004fff4f723e */ /* 0x000fe200024050ff */
[----:B0-----:R-:W-:Y:S01]  /*ab50*/  @P0 IMAD.MOV.U32 R6, RZ, RZ, R14 ;  /* 0x000000ffff060224 */ /* 0x001fe200078e000e */
[----:B------:R-:W-:Y:S01]  /*ab60*/  F2FP.TF32.F32.PACK_B R13, R13 ;  /* 0x0000000dff0d723e */ /* 0x000fe200024050ff */
[----:B------:R-:W-:Y:S01]  /*ab70*/  @P0 IMAD.MOV.U32 R7, RZ, RZ, R15 ;  /* 0x000000ffff070224 */ /* 0x000fe200078e000f */
[----:B------:R-:W-:Y:S01]  /*ab80*/  F2FP.TF32.F32.PACK_B R81, R81 ;  /* 0x00000051ff51723e */ /* 0x000fe200024050ff */
[----:B-1----:R-:W-:Y:S01]  /*ab90*/  FMUL R9, R46, R155 ;  /* 0x0000009b2e097220 */ /* 0x002fe20000400000 */
[----:B------:R-:W-:-:S02]  /*aba0*/  F2FP.TF32.F32.PACK_B R83, R83 ;  /* 0x00000053ff53723e */ /* 0x000fc400024050ff */
[----:B------:R0:W-:Y:S01]  /*abb0*/  @P0 STG.E desc[UR36][R6.64+0x80], R11 ;  /* 0x0000800b06000986 */ /* 0x0001e2000c101924 */
[----:B------:R-:W-:Y:S02]  /*abc0*/  ISETP.GT.AND P0, PT, R0, 0x28, P2 ;  /* 0x000000280000780c */ /* 0x000fe40001704270 */
[----:B------:R-:W-:Y:S02]  /*abd0*/  F2FP.TF32.F32.PACK_B R9, R9 ;  /* 0x00000009ff09723e */ /* 0x000fe400024050ff */
[----:B------:R-:W-:Y:S02]  /*abe0*/  F2FP.TF32.F32.PACK_B R21, R21 ;  /* 0x00000015ff15723e */ /* 0x000fe400024050ff */
[----:B------:R-:W-:Y:S02]  /*abf0*/  F2FP.TF32.F32.PACK_B R85, R85 ;  /* 0x00000055ff55723e */ /* 0x000fe400024050ff */
[----:B------:R-:W-:Y:S01]  /*ac00*/  F2FP.TF32.F32.PACK_B R87, R87 ;  /* 0x00000057ff57723e */ /* 0x000fe200024050ff */
[----:B0-----:R-:W-:-:S02]  /*ac10*/  @P4 IMAD.MOV.U32 R6, RZ, RZ, R14 ;  /* 0x000000ffff064224 */ /* 0x001fc400078e000e */
[----:B------:R-:W-:Y:S01]  /*ac20*/  FMUL R11, R48, R155 ;  /* 0x0000009b300b7220 */ /* 0x000fe20000400000 */
[----:B------:R-:W-:-:S04]  /*ac30*/  @P4 IMAD.MOV.U32 R7, RZ, RZ, R15 ;  /* 0x000000ffff074224 */ /* 0x000fc800078e000f */
[----:B------:R-:W-:Y:S01]  /*ac40*/  F2FP.TF32.F32.PACK_B R11, R11 ;  /* 0x0000000bff0b723e */ /* 0x000fe200024050ff */
[----:B------:R0:W-:Y:S01]  /*ac50*/  @P4 STG.E desc[UR36][R6.64+0x84], R43 ;  /* 0x0000842b06004986 */ /* 0x0001e2000c101924 */
[----:B------:R-:W-:-:S03]  /*ac60*/  ISETP.GT.AND P4, PT, R0, 0x29, P2 ;  /* 0x000000290000780c */ /* 0x000fc60001784270 */
[----:B------:R1:W-:Y:S01]  /*ac70*/  @P5 STG.E desc[UR36][R4.64+0xa0], R3 ;  /* 0x0000a00304005986 */ /* 0x0003e2000c101924 */
[----:B------:R-:W-:-:S03]  /*ac80*/  ISETP.GT.AND P5, PT, R0, 0x30, P1 ;  /* 0x000000300000780c */ /* 0x000fc60000fa4270 */
[----:B------:R-:W-:Y:S01]  /*ac90*/  @P3 STG.E desc[UR36][R4.64+0xa4], R45 ;  /* 0x0000a42d04003986 */ /* 0x000fe2000c101924 */
[----:B------:R-:W-:Y:S01]  /*aca0*/  ISETP.GT.AND P3, PT, R0, 0x31, P1 ;  /* 0x000000310000780c */ /* 0x000fe20000f64270 */
[----:B0-----:R-:W-:Y:S02]  /*acb0*/  @P0 IMAD.MOV.U32 R6, RZ, RZ, R14 ;  /* 0x000000ffff060224 */ /* 0x001fe400078e000e */
[----:B------:R-:W-:Y:S02]  /*acc0*/  @P0 IMAD.MOV.U32 R7, RZ, RZ, R15 ;  /* 0x000000ffff070224 */ /* 0x000fe400078e000f */
[----:B-1----:R-:W-:-:S03]  /*acd0*/  FMUL R3, R50, R155 ;  /* 0x0000009b32037220 */ /* 0x002fc60000400000 */
[----:B------:R0:W-:Y:S01]  /*ace0*/  @P0 STG.E desc[UR36][R6.64+0xa0], R9 ;  /* 0x0000a00906000986 */ /* 0x0001e2000c101924 */
[----:B------:R-:W-:Y:S02]  /*acf0*/  ISETP.GT.AND P0, PT, R0, 0x30, P2 ;  /* 0x000000300000780c */ /* 0x000fe40001704270 */
[----:B------:R-:W-:Y:S01]  /*ad00*/  F2FP.TF32.F32.PACK_B R3, R3 ;  /* 0x00000003ff03723e */ /* 0x000fe200024050ff */
[----:B0-----:R-:W-:Y:S02]  /*ad10*/  @P4 IMAD.MOV.U32 R6, RZ, RZ, R14 ;  /* 0x000000ffff064224 */ /* 0x001fe400078e000e */
        /* <DEDUP_REMOVED lines=69> */
[----:B------:R-:W-:Y:S01]  /*b170*/  @P3 STG.E desc[UR36][R4.64+0x144], R65 ;  /* 0x0001444104003986 */ /* 0x000fe2000c101924 */
[----:B------:R-:W-:-:S03]  /*b180*/  ISETP.GT.AND P3, PT, R0, 0x59, P1 ;  /* 0x000000590000780c */ /* 0x000fc60000f64270 */
[----:B------:R1:W-:Y:S01]  /*b190*/  @P5 STG.E desc[UR36][R4.64+0x140], R9 ;  /* 0x0001400904005986 */ /* 0x0003e2000c101924 */
[----:B------:R-:W-:Y:S01]  /*b1a0*/  ISETP.GT.AND P5, PT, R0, 0x58, P1 ;  /* 0x000000580000780c */ /* 0x000fe20000fa4270 */
[----:B0-----:R-:W-:Y:S02]  /*b1b0*/  @P0 IMAD.MOV.U32 R6, RZ, RZ, R14 ;  /* 0x000000ffff060224 */ /* 0x001fe400078e000e */
[----:B------:R-:W-:-:S05]  /*b1c0*/  @P0 IMAD.MOV.U32 R7, RZ, RZ, R15 ;  /* 0x000000ffff070224 */ /* 0x000fca00078e000f */
[----:B------:R0:W-:Y:S01]  /*b1d0*/  @P0 STG.E desc[UR36][R6.64+0x140], R11 ;  /* 0x0001400b06000986 */ /* 0x0001e2000c101924 */
[----:B------:R-:W-:Y:S01]  /*b1e0*/  ISETP.GT.AND P0, PT, R0, 0x58, P2 ;  /* 0x000000580000780c */ /* 0x000fe20001704270 */
[----:B-1----:R-:W-:-:S05]  /*b1f0*/  FMUL R9, R70, R155 ;  /* 0x0000009b46097220 */ /* 0x002fca0000400000 */
        /* <DEDUP_REMOVED lines=50> */
[----:B------:R-:W-:-:S05]  /*b520*/  @P4 IMAD.MOV.U32 R7, RZ, RZ, R15 ;  /* 0x000000ffff074224 */ /* 0x000fca00078e000f */
[----:B------:R0:W-:Y:S01]  /*b530*/  @P4 STG.E desc[UR36][R6.64+0x1a4], R79 ;  /* 0x0001a44f06004986 */ /* 0x0001e2000c101924 */
[----:B------:R-:W-:-:S03]  /*b540*/  ISETP.GT.AND P4, PT, R0, 0x71, P2 ;  /* 0x000000710000780c */ /* 0x000fc60001784270 */
[----:B------:R-:W-:Y:S01]  /*b550*/  @P3 STG.E desc[UR36][R4.64+0x1c0], R13 ;  /* 0x0001c00d04003986 */ /* 0x000fe2000c101924 */
[C---:B------:R-:W-:Y:S02]  /*b560*/  ISETP.GT.AND P3, PT, R0.reuse, 0x78, P1 ;  /* 0x000000780000780c */ /* 0x040fe40000f64270 */
[C---:B------:R-:W-:Y:S01]  /*b570*/  ISETP.GT.AND P1, PT, R0.reuse, 0x79, P1 ;  /* 0x000000790000780c */ /* 0x040fe20000f24270 */
[----:B------:R-:W-:Y:S01]  /*b580*/  @P5 STG.E desc[UR36][R4.64+0x1c4], R81 ;  /* 0x0001c45104005986 */ /* 0x000fe2000c101924 */
[C---:B------:R-:W-:Y:S02]  /*b590*/  ISETP.GT.AND P5, PT, R0.reuse, 0x78, P2 ;  /* 0x000000780000780c */ /* 0x040fe400017a4270 */
[----:B------:R-:W-:Y:S01]  /*b5a0*/  ISETP.GT.AND P2, PT, R0, 0x79, P2 ;  /* 0x000000790000780c */ /* 0x000fe20001744270 */
[----:B0-----:R-:W-:Y:S02]  /*b5b0*/  @P0 IMAD.MOV.U32 R6, RZ, RZ, R14 ;  /* 0x000000ffff060224 */ /* 0x001fe400078e000e */
[----:B------:R-:W-:-:S05]  /*b5c0*/  @P0 IMAD.MOV.U32 R7, RZ, RZ, R15 ;  /* 0x000000ffff070224 */ /* 0x000fca00078e000f */
[----:B------:R0:W-:Y:S02]  /*b5d0*/  @P0 STG.E desc[UR36][R6.64+0x1c0], R3 ;  /* 0x0001c00306000986 */ /* 0x0001e4000c101924 */
[----:B0-----:R-:W-:Y:S02]  /*b5e0*/  @P4 IMAD.MOV.U32 R6, RZ, RZ, R14 ;  /* 0x000000ffff064224 */ /* 0x001fe400078e000e */
[----:B------:R-:W-:-:S05]  /*b5f0*/  @P4 IMAD.MOV.U32 R7, RZ, RZ, R15 ;  /* 0x000000ffff074224 */ /* 0x000fca00078e000f */
[----:B------:R-:W-:Y:S04]  /*b600*/  @P4 STG.E desc[UR36][R6.64+0x1c4], R83 ;  /* 0x0001c45306004986 */ /* 0x000fe8000c101924 */
[----:B------:R-:W-:Y:S04]  /*b610*/  @P3 STG.E desc[UR36][R4.64+0x1e0], R21 ;  /* 0x0001e01504003986 */ /* 0x000fe8000c101924 */
[----:B------:R0:W-:Y:S02]  /*b620*/  @P1 STG.E desc[UR36][R4.64+0x1e4], R85 ;  /* 0x0001e45504001986 */ /* 0x0001e4000c101924 */
[----:B0-----:R-:W-:-:S02]  /*b630*/  @P5 IMAD.MOV.U32 R4, RZ, RZ, R14 ;  /* 0x000000ffff045224 */ /* 0x001fc400078e000e */
[----:B------:R-:W-:-:S05]  /*b640*/  @P5 IMAD.MOV.U32 R5, RZ, RZ, R15 ;  /* 0x000000ffff055224 */ /* 0x000fca00078e000f */
[----:B------:R0:W-:Y:S04]  /*b650*/  @P5 STG.E desc[UR36][R4.64+0x1e0], R9 ;  /* 0x0001e00904005986 */ /* 0x0001e8000c101924 */
[----:B------:R0:W-:Y:S02]  /*b660*/  @P2 STG.E desc[UR36][R14.64+0x1e4], R87 ;  /* 0x0001e4570e002986 */ /* 0x0001e4000c101924 */
.L_x_286:
[----:B------:R-:W-:Y:S05]  /*b670*/  BSYNC B0 ;  /* 0x0000000000007941 */ /* 0x000fea0003800000 */
.L_x_34:
[----:B------:R-:W-:Y:S01]  /*b680*/  ULDC UR4, c[0x0][0xc] ;  /* 0x0000030000047ab9 */ /* 0x000fe20000000800 */
[----:B------:R-:W-:Y:S01]  /*b690*/  ULDC UR5, c[0x0][0x10] ;  /* 0x0000040000057ab9 */ /* 0x000fe20000000800 */
[----:B0-----:R-:W0:Y:S01]  /*b6a0*/  LDC R3, c[0x0][0x14] ;  /* 0x00000500ff037b82 */ /* 0x001e220000000800 */
[----:B------:R-:W-:Y:S01]  /*b6b0*/  UIMAD.WIDE.U32 UR4, UR4, UR5, URZ ;  /* 0x00000005040472a5 */ /* 0x000fe2000f8e003f */
[----:B------:R-:W-:Y:S01]  /*b6c0*/  PRMT R0, RZ, 0x7610, R0 ;  /* 0x00007610ff007816 */ /* 0x000fe20000000000 */
[----:B-----5:R-:W-:Y:S02]  /*b6d0*/  IMAD.MOV.U32 R154, RZ, RZ, -0x1 ;  /* 0xffffffffff9a7424 */ /* 0x020fe400078e00ff */
[----:B------:R-:W-:Y:S02]  /*b6e0*/  IMAD.MOV.U32 R23, RZ, RZ, -0x1 ;  /* 0xffffffffff177424 */ /* 0x000fe400078e00ff */
[----:B0-----:R-:W-:-:S04]  /*b6f0*/  IMAD.WIDE.U32 R16, R3, UR4, R16 ;  /* 0x0000000403107c25 */ /* 0x001fc8000f8e0010 */
[----:B------:R-:W-:Y:S01]  /*b700*/  IMAD R3, R3, UR5, RZ ;  /* 0x0000000503037c24 */ /* 0x000fe2000f8e02ff */
[----:B------:R-:W-:Y:S02]  /*b710*/  ULDC.64 UR4, c[0x0][0x650] ;  /* 0x0001940000047ab9 */ /* 0x000fe40000000a00 */
[----:B------:R-:W-:Y:S01]  /*b720*/  ISETP.GE.U32.AND P0, PT, R16, UR4, PT ;  /* 0x0000000410007c0c */ /* 0x000fe2000bf06070 */
[----:B------:R-:W-:-:S05]  /*b730*/  IMAD.IADD R17, R17, 0x1, R3 ;  /* 0x0000000111117824 */ /* 0x000fca00078e0203 */
[----:B------:R-:W-:-:S13]  /*b740*/  ISETP.GE.U32.AND.EX P0, PT, R17, UR5, PT, P0 ;  /* 0x0000000511007c0c */ /* 0x000fda000bf06100 */
[----:B------:R-:W-:Y:S05]  /*b750*/  @P0 BRA `(.L_x_287) ;  /* 0x0000000400640947 */ /* 0x000fea0003800000 */
[----:B------:R-:W0:Y:S01]  /*b760*/  S2R R12, SR_CTAID.X ;  /* 0x00000000000c7919 */ /* 0x000e220000002500 */
[----:B---3--:R-:W3:Y:S01]  /*b770*/  LDC.64 R10, c[0x0][0x628] ;  /* 0x00018a00ff0a7b82 */ /* 0x008ee20000000a00 */
[----:B------:R-:W-:Y:S01]  /*b780*/  ULDC UR4, c[0x0][0x150] ;  /* 0x0000540000047ab9 */ /* 0x000fe20000000800 */
[----:B------:R-:W-:Y:S01]  /*b790*/  IMAD.MOV.U32 R8, RZ, RZ, R16 ;  /* 0x000000ffff087224 */ /* 0x000fe200078e0010 */
[----:B------:R-:W0:Y:S01]  /*b7a0*/  S2R R24, SR_CTAID.Y ;  /* 0x0000000000187919 */ /* 0x000e220000002600 */
[----:B------:R-:W-:-:S04]  /*b7b0*/  IMAD.MOV.U32 R9, RZ, RZ, R17 ;  /* 0x000000ffff097224 */ /* 0x000fc800078e0011 */
[----:B------:R-:W1:Y:S08]  /*b7c0*/  LDC R21, c[0x0][0x144] ;  /* 0x00005100ff157b82 */ /* 0x000e700000000800 */
[----:B------:R-:W1:Y:S08]  /*b7d0*/  LDC R0, c[0x0][0x630] ;  /* 0x00018c00ff007b82 */ /* 0x000e700000000800 */
[----:B------:R-:W1:Y:S01]  /*b7e0*/  LDC.64 R14, c[0x0][0x620] ;  /* 0x00018800ff0e7b82 */ /* 0x000e620000000a00 */
[----:B---3--:R-:W-:-:S04]  /*b7f0*/  ISETP.NE.U32.AND P0, PT, R10, RZ, PT ;  /* 0x000000ff0a00720c */ /* 0x008fc80003f05070 */
[----:B------:R-:W-:Y:S02]  /*b800*/  ISETP.NE.AND.EX P0, PT, R11, RZ, PT, P0 ;  /* 0x000000ff0b00720c */ /* 0x000fe40003f05300 */
[----:B0-----:R-:W-:-:S05]  /*b810*/  I2FP.F32.U32 R3, R12 ;  /* 0x0000000c00037245 */ /* 0x001fca0000201000 */
[----:B------:R-:W-:-:S04]  /*b820*/  FMUL R3, R3, UR4 ;  /* 0x0000000403037c20 */ /* 0x000fc80008400000 */
[----:B------:R0:W3:Y:S02]  /*b830*/  F2I.U32.TRUNC.NTZ R20, R3 ;  /* 0x0000000300147305 */ /* 0x0000e4000020f000 */
[----:B------:R-:W-:Y:S05]  /*b840*/  @!P0 BRA `(.L_x_288) ;  /* 0x0000000000288947 */ /* 0x000fea0003800000 */
[----:B0-----:R-:W0:Y:S02]  /*b850*/  LDC R3, c[0x0][0x634] ;  /* 0x00018d00ff037b82 */ /* 0x001e240000000800 */
        /* <DEDUP_REMOVED lines=9> */
.L_x_288:
[----:B------:R-:W5:Y:S01]  /*b8f0*/  LDC.64 R30, c[0x0][0x640] ;  /* 0x00019000ff1e7b82 */ /* 0x000f620000000a00 */
[-CC-:B-1----:R-:W-:Y:S01]  /*b900*/  SHF.R.U64 R23, R8, R0.reuse, R9.reuse ;  /* 0x0000000008177219 */ /* 0x182fe20000001209 */
[----:B---3--:R-:W-:Y:S01]  /*b910*/  IMAD.MOV R20, RZ, RZ, -R20 ;  /* 0x000000ffff147224 */ /* 0x008fe200078e0a14 */
[----:B------:R-:W-:Y:S01]  /*b920*/  SHF.R.U32.HI R0, RZ, R0, R9 ;  /* 0x00000000ff007219 */ /* 0x000fe20000011609 */
[----:B------:R-:W-:Y:S01]  /*b930*/  ULDC UR4, c[0x0][0x154] ;  /* 0x0000550000047ab9 */ /* 0x000fe20000000800 */
[----:B0-----:R-:W-:Y:S01]  /*b940*/  IADD3 R3, P0, RZ, -R23, RZ ;  /* 0x80000017ff037210 */ /* 0x001fe20007f1e0ff */
[----:B------:R-:W-:Y:S02]  /*b950*/  IMAD R26, R21, R20, R12 ;  /* 0x00000014151a7224 */ /* 0x000fe400078e020c */
[----:B------:R-:W0:Y:S01]  /*b960*/  LDC R6, c[0x0][0x618] ;  /* 0x00018600ff067b82 */ /* 0x000e220000000800 */
[----:B------:R-:W-:Y:S02]  /*b970*/  IMAD.MOV.U32 R7, RZ, RZ, 0x1 ;  /* 0x00000001ff077424 */ /* 0x000fe400078e00ff */
[----:B------:R-:W-:-:S04]  /*b980*/  IMAD.X R5, RZ, RZ, ~R0, P0 ;  /* 0x000000ffff057224 */ /* 0x000fc800000e0e00 */
[-C--:B------:R-:W-:Y:S01]  /*b990*/  IMAD R0, R5, R14.reuse, RZ ;  /* 0x0000000e05007224 */ /* 0x080fe200078e02ff */
[----:B------:R-:W1:Y:S01]  /*b9a0*/  LDC R8, c[0x0][0x608] ;  /* 0x00018200ff087b82 */ /* 0x000e620000000800 */
[----:B------:R-:W-:-:S04]  /*b9b0*/  IMAD.WIDE.U32 R4, R3, R14, R16 ;  /* 0x0000000e03047225 */ /* 0x000fc800078e0010 */
[----:B------:R-:W-:Y:S01]  /*b9c0*/  IMAD R3, R3, R15, R0 ;  /* 0x0000000f03037224 */ /* 0x000fe200078e0200 */
[----:B------:R-:W-:Y:S02]  /*b9d0*/  I2FP.F32.U32 R0, R24 ;  /* 0x0000001800007245 */ /* 0x000fe40000201000 */
[----:B------:R-:W3:Y:S01]  /*b9e0*/  LDC R28, c[0x0][0x658] ;  /* 0x00019600ff1c7b82 */ /* 0x000ee20000000800 */
[----:B------:R-:W-:Y:S01]  /*b9f0*/  IMAD.IADD R3, R5, 0x1, R3 ;  /* 0x0000000105037824 */ /* 0x000fe200078e0203 */
[----:B-----5:R-:W-:Y:S01]  /*ba00*/  ISETP.NE.U32.AND P0, PT, R30, RZ, PT ;  /* 0x000000ff1e00720c */ /* 0x020fe20003f05070 */
[----:B------:R-:W-:Y:S01]  /*ba10*/  FMUL R0, R0, UR4 ;  /* 0x0000000400007c20 */ /* 0x000fe20008400000 */
[----:B------:R-:W-:Y:S02]  /*ba20*/  IMAD.MOV.U32 R5, RZ, RZ, -0x1 ;  /* 0xffffffffff057424 */ /* 0x000fe400078e00ff */
[----:B------:R-:W-:Y:S01]  /*ba30*/  ISETP.NE.AND.EX P0, PT, R31, RZ, PT, P0 ;  /* 0x000000ff1f00720c */ /* 0x000fe20003f05300 */
[----:B------:R1:W2:Y:S01]  /*ba40*/  F2I.U32.TRUNC.NTZ R13, R0 ;  /* 0x00000000000d7305 */ /* 0x0002a2000020f000 */
[----:B------:R-:W2:Y:S01]  /*ba50*/  LDC R15, c[0x0][0x148] ;  /* 0x00005200ff0f7b82 */ /* 0x000ea20000000800 */
[----:B0-----:R-:W-:-:S02]  /*ba60*/  SHF.R.U64 R12, R4, R6, R3 ;  /* 0x00000006040c7219 */ /* 0x001fc40000001203 */
[----:B------:R-:W-:-:S05]  /*ba70*/  SHF.R.U32.HI R3, RZ, R6, R3 ;  /* 0x00000006ff037219 */ /* 0x000fca0000011603 */
[----:B------:R-:W0:Y:S01]  /*ba80*/  LDC R20, c[0x0][0x600] ;  /* 0x00018000ff147b82 */ /* 0x000e220000000800 */
[-CC-:B-1----:R-:W-:Y:S02]  /*ba90*/  SHF.R.U64 R10, R12, R8.reuse, R3.reuse ;  /* 0x000000080c0a7219 */ /* 0x182fe40000001203 */
[----:B------:R-:W-:-:S05]  /*baa0*/  SHF.R.U32.HI R3, RZ, R8, R3 ;  /* 0x00000008ff037219 */ /* 0x000fca0000011603 */
[----:B------:R-:W1:Y:S01]  /*bab0*/  LDC R21, c[0x0][0x648] ;  /* 0x00019200ff157b82 */ /* 0x000e620000000800 */
[-C--:B---3--:R-:W-:Y:S02]  /*bac0*/  SHF.L.U32 R4, R5, R28.reuse, RZ ;  /* 0x0000001c05047219 */ /* 0x088fe400000006ff */
[-CC-:B------:R-:W-:Y:S02]  /*bad0*/  SHF.R.U64 R14, R10, R28.reuse, R3.reuse ;  /* 0x0000001c0a0e7219 */ /* 0x180fe40000001203 */
[----:B------:R-:W-:Y:S02]  /*bae0*/  SHF.R.U32.HI R5, RZ, R28, R3 ;  /* 0x0000001cff057219 */ /* 0x000fe40000011603 */
[----:B------:R-:W-:Y:S01]  /*baf0*/  LOP3.LUT R153, RZ, R4, RZ, 0x33, !PT ;  /* 0x00000004ff997212 */ /* 0x000fe200078e33ff */
[----:B------:R-:W3:Y:S01]  /*bb00*/  LDC R25, c[0x0][0x638] ;  /* 0x00018e00ff197b82 */ /* 0x000ee20000000800 */
[----:B------:R-:W-:Y:S01]  /*bb10*/  SHF.L.U32 R28, R7, R28, RZ ;  /* 0x0000001c071c7219 */ /* 0x000fe200000006ff */
[----:B------:R-:W-:-:S06]  /*bb20*/  IMAD.MOV.U32 R4, RZ, RZ, R14 ;  /* 0x000000ffff047224 */ /* 0x000fcc00078e000e */
[----:B------:R-:W0:Y:S01]  /*bb30*/  LDC R27, c[0x0][0x610] ;  /* 0x00018400ff1b7b82 */ /* 0x000e220000000800 */
[----:B------:R-:W-:Y:S05]  /*bb40*/  @!P0 BRA `(.L_x_289) ;  /* 0x0000000000288947 */ /* 0x000fea0003800000 */
[----:B------:R-:W5:Y:S02]  /*bb50*/  LDC R3, c[0x0][0x64c] ;  /* 0x00019300ff037b82 */ /* 0x000f640000000800 */
[----:B-----5:R-:W-:-:S05]  /*bb60*/  IADD3 R3, P0, R14, R3, RZ ;  /* 0x000000030e037210 */ /* 0x020fca0007f1e0ff */
        /* <DEDUP_REMOVED lines=8> */
.L_x_289:
[----:B------:R-:W-:Y:S01]  /*bbf0*/  ISETP.NE.AND P0, PT, R2, 0x1, PT ;  /* 0x000000010200780c */ /* 0x000fe20003f05270 */
[----:B--2---:R-:W-:Y:S01]  /*bc00*/  IMAD.MOV R13, RZ, RZ, -R13 ;  /* 0x000000ffff0d7224 */ /* 0x004fe200078e0a0d */
[----:B-1----:R-:W-:Y:S01]  /*bc10*/  SHF.R.U64 R0, R4, R21, R5 ;  /* 0x0000001504007219 */ /* 0x002fe20000001205 */
[----:B0-----:R-:W-:Y:S01]  /*bc20*/  VIADD R5, R20, 0xffffffff ;  /* 0xffffffff14057836 */ /* 0x001fe20000000000 */
[----:B------:R-:W-:-:S03]  /*bc30*/  LOP3.LUT R153, R10, R153, RZ, 0xc0, !PT ;  /* 0x000000990a997212 */ /* 0x000fc600078ec0ff */
[----:B------:R-:W-:Y:S01]  /*bc40*/  IMAD.MOV R3, RZ, RZ, -R0 ;  /* 0x000000ffff037224 */ /* 0x000fe200078e0a00 */
[----:B------:R-:W-:Y:S01]  /*bc50*/  LOP3.LUT R5, R12, R5, RZ, 0xc0, !PT ;  /* 0x000000050c057212 */ /* 0x000fe200078ec0ff */
[----:B------:R-:W-:Y:S02]  /*bc60*/  IMAD R153, R28, R0, R153 ;  /* 0x000000001c997224 */ /* 0x000fe400078e0299 */
[----:B---3--:R-:W-:Y:S02]  /*bc70*/  IMAD R0, R3, R25, R14 ;  /* 0x0000001903007224 */ /* 0x008fe400078e020e */
[----:B------:R-:W-:Y:S02]  /*bc80*/  @P0 IMAD R26, R15, R13, R24 ;  /* 0x0000000d0f1a0224 */ /* 0x000fe400078e0218 */
[----:B------:R-:W-:Y:S02]  /*bc90*/  IMAD R4, R0, R20, R5 ;  /* 0x0000001400047224 */ /* 0x000fe400078e0205 */
[----:B------:R-:W-:-:S02]  /*bca0*/  IMAD R153, R153, R27, R26 ;  /* 0x0000001b99997224 */ /* 0x000fc400078e021a */
[----:B------:R-:W-:-:S03]  /*bcb0*/  IMAD.MOV.U32 R3, RZ, RZ, 0x1 ;  /* 0x00000001ff037424 */ /* 0x000fc600078e00ff */
[----:B------:R-:W-:Y:S02]  /*bcc0*/  SEL R154, R4, R153, !P0 ;  /* 0x00000099049a7207 */ /* 0x000fe40004000000 */
[----:B------:R-:W-:Y:S02]  /*bcd0*/  PRMT R0, R3, 0x7610, R0 ;  /* 0x0000761003007816 */ /* 0x000fe40000000000 */
[----:B------:R-:W-:-:S07]  /*bce0*/  SEL R153, R153, R4, !P0 ;  /* 0x0000000499997207 */ /* 0x000fce0004000000 */
.L_x_287:
[----:B------:R-:W-:-:S13]  /*bcf0*/  LOP3.LUT P0, RZ, R0, 0xff, RZ, 0xc0, !PT ;  /* 0x000000ff00ff7812 */ /* 0x000fda000780c0ff */
[----:B------:R-:W-:Y:S05]  /*bd00*/  @P0 BRA `(.L_x_290) ;  /* 0xffffff5400340947 */ /* 0x000fea000383ffff */
[----:B------:R-:W-:Y:S05]  /*bd10*/  EXIT ;  /* 0x000000000000794d */ /* 0x000fea0003800000 */
.L_x_7:
[----:B0-----:R-:W-:Y:S01]  /*bd20*/  ULDC.64 UR4, c[0x0][0x650] ;  /* 0x0001940000047ab9 */ /* 0x001fe20000000a00 */
        /* <DEDUP_REMOVED lines=25> */
.L_x_292:
[----:B------:R-:W0:Y:S01]  /*bec0*/  LDC.64 R28, c[0x0][0x640] ;  /* 0x00019000ff1c7b82 */ /* 0x000e220000000a00 */
[-CC-:B------:R-:W-:Y:S01]  /*bed0*/  SHF.R.U64 R22, R12, R6.reuse, R13.reuse ;  /* 0x000000060c167219 */ /* 0x180fe2000000120d */
[----:B------:R-:W-:Y:S01]  /*bee0*/  IMAD.MOV.U32 R30, RZ, RZ, 0x1 ;  /* 0x00000001ff1e7424 */ /* 0x000fe200078e00ff */
[----:B------:R-:W-:Y:S02]  /*bef0*/  SHF.R.U32.HI R6, RZ, R6, R13 ;  /* 0x00000006ff067219 */ /* 0x000fe4000001160d */
        /* <DEDUP_REMOVED lines=8> */
[----:B------:R-:W-:Y:S01]  /*bf80*/  IMAD.IADD R9, R9, 0x1, R11 ;  /* 0x0000000109097824 */ /* 0x000fe200078e020b */
[----:B0-----:R-:W-:-:S04]  /*bf90*/  ISETP.NE.U32.AND P0, PT, R28, RZ, PT ;  /* 0x000000ff1c00720c */ /* 0x001fc80003f05070 */
[----:B------:R-:W-:Y:S02]  /*bfa0*/  ISETP.NE.AND.EX P0, PT, R29, RZ, PT, P0 ;  /* 0x000000ff1d00720c */ /* 0x000fe40003f05300 */
[----:B------:R-:W0:Y:S01]  /*bfb0*/  LDC R20, c[0x0][0x600] ;  /* 0x00018000ff147b82 */ /* 0x000e220000000800 */
[-CC-:B-1----:R-:W-:Y:S01]  /*bfc0*/  SHF.R.U64 R14, R8, R10.reuse, R9.reuse ;  /* 0x0000000a080e7219 */ /* 0x182fe20000001209 */
[----:B------:R-:W-:Y:S01]  /*bfd0*/  IMAD.MOV.U32 R8, RZ, RZ, -0x1 ;  /* 0xffffffffff087424 */ /* 0x000fe200078e00ff */
[----:B------:R-:W-:-:S05]  /*bfe0*/  SHF.R.U32.HI R9, RZ, R10, R9 ;  /* 0x0000000aff097219 */ /* 0x000fca0000011609 */
[----:B------:R-:W1:Y:S01]  /*bff0*/  LDC R26, c[0x0][0x648] ;  /* 0x00019200ff1a7b82 */ /* 0x000e620000000800 */
[-CC-:B--2---:R-:W-:Y:S02]  /*c000*/  SHF.R.U64 R21, R14, R12.reuse, R9.reuse ;  /* 0x0000000c0e157219 */ /* 0x184fe40000001209 */
[----:B------:R-:W-:-:S05]  /*c010*/  SHF.R.U32.HI R6, RZ, R12, R9 ;  /* 0x0000000cff067219 */ /* 0x000fca0000011609 */
[----:B------:R-:W2:Y:S01]  /*c020*/  LDC R27, c[0x0][0x638] ;  /* 0x00018e00ff1b7b82 */ /* 0x000ea20000000800 */
[-C--:B---3--:R-:W-:Y:S02]  /*c030*/  SHF.L.U32 R8, R8, R25.reuse, RZ ;  /* 0x0000001908087219 */ /* 0x088fe400000006ff */
[-CC-:B------:R-:W-:Y:S02]  /*c040*/  SHF.R.U64 R23, R21, R25.reuse, R6.reuse ;  /* 0x0000001915177219 */ /* 0x180fe40000001206 */
[----:B------:R-:W-:Y:S02]  /*c050*/  LOP3.LUT R32, RZ, R8, RZ, 0x33, !PT ;  /* 0x00000008ff207212 */ /* 0x000fe400078e33ff */
[----:B------:R-:W-:Y:S01]  /*c060*/  SHF.R.U32.HI R9, RZ, R25, R6 ;  /* 0x00000019ff097219 */ /* 0x000fe20000011606 */
[----:B------:R-:W3:Y:S01]  /*c070*/  LDC R31, c[0x0][0x610] ;  /* 0x00018400ff1f7b82 */ /* 0x000ee20000000800 */
[----:B------:R-:W-:Y:S01]  /*c080*/  IMAD.MOV.U32 R8, RZ, RZ, R23 ;  /* 0x000000ffff087224 */ /* 0x000fe200078e0017 */
[----:B------:R-:W-:Y:S06]  /*c090*/  @!P0 BRA `(.L_x_293) ;  /* 0x0000000000288947 */ /* 0x000fec0003800000 */
        /* <DEDUP_REMOVED lines=10> */
.L_x_293:
[----:B------:R-:W-:Y:S02]  /*c140*/  ISETP.NE.AND P0, PT, R2, 0x1, PT ;  /* 0x000000010200780c */ /* 0x000fe40003f05270 */
[----:B-1----:R-:W-:Y:S01]  /*c150*/  SHF.R.U64 R6, R8, R26, R9 ;  /* 0x0000001a08067219 */ /* 0x002fe20000001209 */
[----:B0-----:R-:W-:Y:S01]  /*c160*/  VIADD R9, R20, 0xffffffff ;  /* 0xffffffff14097836 */ /* 0x001fe20000000000 */
[----:B------:R-:W-:Y:S02]  /*c170*/  SHF.L.U32 R30, R30, R25, RZ ;  /* 0x000000191e1e7219 */ /* 0x000fe400000006ff */
[----:B------:R-:W-:Y:S01]  /*c180*/  LOP3.LUT R5, R21, R32, RZ, 0xc0, !PT ;  /* 0x0000002015057212 */ /* 0x000fe200078ec0ff */
[----:B------:R-:W-:-:S04]  /*c190*/  IMAD.MOV R8, RZ, RZ, -R6 ;  /* 0x000000ffff087224 */ /* 0x000fc800078e0a06 */
[----:B------:R-:W-:Y:S01]  /*c1a0*/  IMAD R6, R30, R6, R5 ;  /* 0x000000061e067224 */ /* 0x000fe200078e0205 */
[----:B------:R-:W-:Y:S01]  /*c1b0*/  LOP3.LUT R5, R14, R9, RZ, 0xc0, !PT ;  /* 0x000000090e057212 */ /* 0x000fe200078ec0ff */
[----:B------:R-:W-:Y:S02]  /*c1c0*/  @P0 IMAD R3, R7, R24, R4 ;  /* 0x0000001807030224 */ /* 0x000fe400078e0204 */
[----:B--2---:R-:W-:Y:S02]  /*c1d0*/  IMAD R4, R8, R27, R23 ;  /* 0x0000001b08047224 */ /* 0x004fe400078e0217 */
[----:B---3--:R-:W-:Y:S02]  /*c1e0*/  IMAD R3, R6, R31, R3 ;  /* 0x0000001f06037224 */ /* 0x008fe400078e0203 */
[----:B------:R-:W-:Y:S02]  /*c1f0*/  IMAD R4, R4, R20, R5 ;  /* 0x0000001404047224 */ /* 0x000fe400078e0205 */
[----:B------:R-:W-:-:S02]  /*c200*/  IMAD.MOV.U32 R8, RZ, RZ, 0x1 ;  /* 0x00000001ff087424 */ /* 0x000fc400078e00ff */
[----:B------:R-:W-:Y:S01]  /*c210*/  IMAD.MOV.U32 R6, RZ, RZ, R22 ;  /* 0x000000ffff067224 */ /* 0x000fe200078e0016 */
[----:B------:R-:W-:Y:S02]  /*c220*/  SEL R20, R4, R3, !P0 ;  /* 0x0000000304147207 */ /* 0x000fe40004000000 */
[----:B------:R-:W-:-:S07]  /*c230*/  SEL R21, R3, R4, !P0 ;  /* 0x0000000403157207 */ /* 0x000fce0004000000 */
.L_x_291:
[----:B------:R-:W-:-:S08]  /*c240*/  NOP ;  /* 0x0000000000007918 */ /* 0x000fd00000000000 */
[----:B------:R-:W0:-:S00]  /*c250*/  USETMAXREG.DEALLOC.CTAPOOL 0x28 ;  /* 0x00000028000079c8 */ /* 0x000e0000080e0500 */
[----:B0-----:R-:W-:-:S13]  /*c260*/  ISETP.NE.AND P0, PT, R0, RZ, PT ;  /* 0x000000ff0000720c */ /* 0x001fda0003f05270 */
[----:B------:R-:W-:Y:S05]  /*c270*/  @P0 EXIT ;  /* 0x000000000000094d */ /* 0x000fea0003800000 */
[----:B------:R-:W-:Y:S01]  /*c280*/  LOP3.LUT P0, RZ, R8, 0xff, RZ, 0xc0, !PT ;  /* 0x000000ff08ff7812 */ /* 0x000fe2000780c0ff */
[----:B------:R-:W-:Y:S02]  /*c290*/  IMAD.MOV.U32 R0, RZ, RZ, 0x1 ;  /* 0x00000001ff007424 */ /* 0x000fe400078e00ff */
[----:B------:R-:W-:-:S10]  /*c2a0*/  IMAD.MOV.U32 R3, RZ, RZ, RZ ;  /* 0x000000ffff037224 */ /* 0x000fd400078e00ff */
[----:B------:R-:W-:Y:S05]  /*c2b0*/  @!P0 BRA `(.L_x_294) ;  /* 0x0000000c00cc8947 */ /* 0x000fea0003800000 */
[----:B------:R-:W0:Y:S01]  /*c2c0*/  LDC R0, c[0x0][0x28c] ;  /* 0x0000a300ff007b82 */ /* 0x000e220000000800 */
[----:B------:R-:W1:Y:S01]  /*c2d0*/  S2R R12, SR_CgaCtaId ;  /* 0x00000000000c7919 */ /* 0x000e620000008800 */
[----:B------:R-:W-:Y:S01]  /*c2e0*/  ULDC UR21, c[0x0][0x658] ;  /* 0x0001960000157ab9 */ /* 0x000fe20000000800 */
[----:B------:R-:W-:Y:S01]  /*c2f0*/  UMOV UR5, 0xffffffff ;  /* 0xffffffff00057882 */ /* 0x000fe20000000000 */
[----:B------:R-:W-:Y:S01]  /*c300*/  ULDC UR4, c[0x0][0xc] ;  /* 0x0000030000047ab9 */ /* 0x000fe20000000800 */
[----:B------:R-:W-:Y:S01]  /*c310*/  USHF.L.U32 UR29, UR5, UR21, URZ ;  /* 0x00000015051d7299 */ /* 0x000fe2000800063f */
[----:B------:R-:W-:Y:S01]  /*c320*/  BSSY B0, `(.L_x_294) ;  /* 0x00000ec000007945 */ /* 0x000fe20003800000 */
[----:B------:R-:W-:Y:S01]  /*c330*/  UMOV UR6, 0x1 ;  /* 0x0000000100067882 */ /* 0x000fe20000000000 */
[----:B------:R-:W-:Y:S01]  /*c340*/  ULDC UR5, c[0x0][0x10] ;  /* 0x0000040000057ab9 */ /* 0x000fe20000000800 */
[----:B------:R-:W-:Y:S01]  /*c350*/  USHF.L.U32 UR21, UR6, UR21, URZ ;  /* 0x0000001506157299 */ /* 0x000fe2000800063f */
[----:B------:R-:W-:Y:S01]  /*c360*/  IMAD.MOV.U32 R9, RZ, RZ, 0x1 ;  /* 0x00000001ff097424 */ /* 0x000fe200078e00ff */
[----:B------:R-:W-:Y:S01]  /*c370*/  UIMAD.WIDE.U32 UR4, UR4, UR5, URZ ;  /* 0x00000005040472a5 */ /* 0x000fe2000f8e003f */
[----:B------:R-:W-:Y:S01]  /*c380*/  LOP3.LUT R8, R19, 0x2, RZ, 0xfc, !PT ;  /* 0x0000000213087812 */ /* 0x000fe200078efcff */
[----:B------:R-:W-:Y:S01]  /*c390*/  ULDC UR6, c[0x0][0x14] ;  /* 0x0000050000067ab9 */ /* 0x000fe20000000800 */
[----:B------:R-:W-:Y:S01]  /*c3a0*/  ULDC UR13, c[0x0][0x600] ;  /* 0x00018000000d7ab9 */ /* 0x000fe20000000800 */
[----:B------:R-:W-:-:S02]  /*c3b0*/  UIMAD.WIDE.U32 UR22, UR4, UR6, URZ ;  /* 0x00000006041672a5 */ /* 0x000fc4000f8e003f */
[----:B------:R-:W-:Y:S02]  /*c3c0*/  UIMAD UR37, UR5, UR6, URZ ;  /* 0x00000006052572a4 */ /* 0x000fe4000f8e023f */
[----:B------:R-:W-:Y:S02]  /*c3d0*/  UIADD3 UR13, UR13, -0x1, URZ ;  /* 0xffffffff0d0d7890 */ /* 0x000fe4000fffe03f */
[----:B------:R-:W-:Y:S02]  /*c3e0*/  ULOP3.LUT UR29, URZ, UR29, URZ, 0x33, !UPT ;  /* 0x0000001d3f1d7292 */ /* 0x000fe4000f8e333f */
[----:B------:R-:W-:Y:S01]  /*c3f0*/  UIADD3 UR37, UR23, UR37, URZ ;  /* 0x0000002517257290 */ /* 0x000fe2000fffe03f */
[----:B0-----:R-:W-:Y:S01]  /*c400*/  VIADD R0, R0, 0x7f ;  /* 0x0000007f00007836 */ /* 0x001fe20000000000 */
[----:B------:R-:W-:-:S04]  /*c410*/  ULDC.64 UR30, c[0x0][0x198] ;  /* 0x00006600001e7ab9 */ /* 0x000fc80000000a00 */
[----:B------:R-:W-:-:S04]  /*c420*/  SHF.R.S32.HI R3, RZ, 0x1f, R0 ;  /* 0x0000001fff037819 */ /* 0x000fc80000011400 */
[----:B------:R-:W-:Y:S01]  /*c430*/  LEA.HI R10, R3, R0, RZ, 0x7 ;  /* 0x00000000030a7211 */ /* 0x000fe200078f38ff */
[C---:B-1----:R-:W-:Y:S02]  /*c440*/  IMAD.SHL.U32 R11, R12.reuse, 0x40, RZ ;  /* 0x000000400c0b7824 */ /* 0x042fe400078e00ff */
[----:B------:R-:W-:Y:S01]  /*c450*/  IMAD.SHL.U32 R12, R12, 0x800, RZ ;  /* 0x000008000c0c7824 */ /* 0x000fe200078e00ff */
[----:B------:R-:W-:Y:S01]  /*c460*/  SHF.R.S32.HI R10, RZ, 0x7, R10 ;  /* 0x00000007ff0a7819 */ /* 0x000fe2000001140a */
[----:B------:R-:W-:Y:S01]  /*c470*/  IMAD.MOV.U32 R0, RZ, RZ, 0x1 ;  /* 0x00000001ff007424 */ /* 0x000fe200078e00ff */
[----:B------:R-:W-:Y:S01]  /*c480*/  LOP3.LUT R11, R11, 0x40, RZ, 0xc0, !PT ;  /* 0x000000400b0b7812 */ /* 0x000fe200078ec0ff */
[----:B------:R-:W-:Y:S01]  /*c490*/  IMAD.MOV.U32 R3, RZ, RZ, RZ ;  /* 0x000000ffff037224 */ /* 0x000fe200078e00ff */
[----:B------:R-:W-:Y:S01]  /*c4a0*/  LOP3.LUT R12, R12, 0x800, RZ, 0xc0, !PT ;  /* 0x000008000c0c7812 */ /* 0x000fe200078ec0ff */
[----:B------:R-:W-:-:S07]  /*c4b0*/  VIADD R13, R10, 0x1 ;  /* 0x000000010a0d7836 */ /* 0x000fce0000000000 */
.L_x_305:
[----:B------:R-:W-:-:S03]  /*c4c0*/  UMOV UR4, 0xffffffff ;  /* 0xffffffff00047882 */ /* 0x000fc60000000000 */
[----:B------:R-:W-:Y:S05]  /*c4d0*/  BRA.DIV UR4, `(.L_x_295) ;  /* 0x0000001204087947 */ /* 0x000fea000b800000 */
[----:B------:R-:W-:-:S13]  /*c4e0*/  ELECT P6, URZ, PT ;  /* 0x00000000003f782f */ /* 0x000fda00038c0000 */
.L_x_315:
[----:B------:R-:W0:Y:S01]  /*c4f0*/  LDC R4, c[0x0][0x28c] ;  /* 0x0000a300ff047b82 */ /* 0x000e220000000800 */
[----:B------:R-:W-:Y:S01]  /*c500*/  BSSY B1, `(.L_x_296) ;  /* 0x000005a000017945 */ /* 0x000fe20003800000 */
[----:B0-----:R-:W-:-:S13]  /*c510*/  ISETP.LT.OR P6, PT, R4, 0x1, !P6 ;  /* 0x000000010400780c */ /* 0x001fda00077c1670 */
[----:B------:R-:W-:Y:S05]  /*c520*/  @P6 BRA `(.L_x_297) ;  /* 0x00000004005c6947 */ /* 0x000fea0003800000 */
[----:B------:R-:W-:Y:S02]  /*c530*/  IMAD.SHL.U32 R21, R21, 0x100, RZ ;  /* 0x0000010015157824 */ /* 0x000fe400078e00ff */
[----:B------:R-:W-:Y:S02]  /*c540*/  IMAD R20, R20, 0x80, R11 ;  /* 0x0000008014147824 */ /* 0x000fe400078e020b */
[----:B------:R-:W-:Y:S02]  /*c550*/  IMAD.MOV.U32 R24, RZ, RZ, RZ ;  /* 0x000000ffff187224 */ /* 0x000fe400078e00ff */
[----:B------:R-:W-:Y:S02]  /*c560*/  IMAD.MOV.U32 R4, RZ, RZ, R13 ;  /* 0x000000ffff047224 */ /* 0x000fe400078e000d */
[----:B------:R-:W-:Y:S02]  /*c570*/  IMAD.MOV.U32 R5, RZ, RZ, R0 ;  /* 0x000000ffff057224 */ /* 0x000fe400078e0000 */
[----:B------:R-:W-:-:S07]  /*c580*/  IMAD.MOV.U32 R7, RZ, RZ, R3 ;  /* 0x000000ffff077224 */ /* 0x000fce00078e0003 */
.L_x_300:
[----:B------:R-:W0:Y:S01]  /*c590*/  S2R R15, SR_CgaCtaId ;  /* 0x00000000000f7919 */ /* 0x000e220000008800 */
[----:B------:R-:W-:Y:S02]  /*c5a0*/  MOV R14, 0x400 ;  /* 0x00000400000e7802 */ /* 0x000fe40000000f00 */
[----:B------:R-:W-:Y:S02]  /*c5b0*/  LOP3.LUT P1, RZ, R18, 0x7f, RZ, 0xc0, !PT ;  /* 0x0000007f12ff7812 */ /* 0x000fe4000782c0ff */
[----:B0-----:R-:W-:Y:S02]  /*c5c0*/  LEA R22, R15, R14, 0x18 ;  /* 0x0000000e0f167211 */ /* 0x001fe400078ec0ff */
[----:B------:R-:W-:-:S09]  /*c5d0*/  SHF.L.U32 R14, R5, 0x1f, RZ ;  /* 0x0000001f050e7819 */ /* 0x000fd200000006ff */
[----:B------:R-:W0:Y:S01]  /*c5e0*/  @!P1 LDC R15, c[0x0][0x500] ;  /* 0x00014000ff0f9b82 */ /* 0x000e220000000800 */
[----:B------:R-:W-:-:S04]  /*c5f0*/  IMAD R23, R7, 0x8, R22 ;  /* 0x0000000807177824 */ /* 0x000fc800078e0216 */
[----:B------:R-:W1:Y:S02]  /*c600*/  SYNCS.PHASECHK.TRANS64.TRYWAIT P0, [R23+URZ+0x18], R14 ;  /* 0x0000180e170075a7 */ /* 0x000e64000800017f */
[----:B-1----:R-:W-:Y:S05]  /*c610*/  @!P0 BRA `(.L_x_298) ;  /* 0x0000000c00d88947 */ /* 0x002fea0003800000 */
.L_x_316:
[----:B-1----:R-:W-:Y:S01]  /*c620*/  PRMT R14, R8, 0x9910, RZ ;  /* 0x00009910080e7816 */ /* 0x002fe200000000ff */
[----:B0-----:R0:W-:Y:S03]  /*c630*/  @!P1 SYNCS.ARRIVE.TRANS64 RZ, [R23+URZ], R15 ;  /* 0x0000000f17ff99a7 */ /* 0x0011e6000800003f */
[----:B------:R-:W-:-:S13]  /*c640*/  ISETP.NE.AND P0, PT, R14, 0x2, PT ;  /* 0x000000020e00780c */ /* 0x000fda0003f05270 */
[----:B0-----:R-:W-:Y:S05]  /*c650*/  @P0 BRA `(.L_x_299) ;  /* 0x0000000000040947 */ /* 0x001fea0003800000 */
[----:B------:R-:W-:Y:S01]  /*c660*/  BPT.TRAP 0x1 ;  /* 0x000000040000795c */ /* 0x000fe20000300000 */
.L_x_299:
[----:B------:R-:W-:Y:S01]  /*c670*/  IMAD R14, R7, 0x20000, R22 ;  /* 0x00020000070e7824 */ /* 0x000fe200078e0216 */
[----:B------:R-:W-:Y:S01]  /*c680*/  R2UR UR10, R24 ;  /* 0x00000000180a72ca */ /* 0x000fe200000e0000 */
[----:B------:R-:W-:Y:S01]  /*c690*/  UIADD3 UR14, UP0, UR30, 0xf0, URZ ;  /* 0x000000f01e0e7890 */ /* 0x000fe2000ff1e03f */
[----:B------:R-:W-:Y:S01]  /*c6a0*/  R2UR UR9, R23 ;  /* 0x00000000170972ca */ /* 0x000fe200000e0000 */
[----:B------:R-:W-:Y:S01]  /*c6b0*/  VIADD R4, R4, 0xffffffff ;  /* 0xffffffff04047836 */ /* 0x000fe20000000000 */
[----:B------:R-:W-:Y:S01]  /*c6c0*/  R2UR UR40, R14 ;  /* 0x000000000e2872ca */ /* 0x000fe200000e0000 */
[----:B------:R-:W-:Y:S01]  /*c6d0*/  IMAD R14, R7, 0x4000, R12 ;  /* 0x00004000070e7824 */ /* 0x000fe200078e020c */
[----:B------:R-:W-:Y:S01]  /*c6e0*/  R2UR UR11, R21 ;  /* 0x00000000150b72ca */ /* 0x000fe200000e0000 */
[----:B------:R-:W-:Y:S01]  /*c6f0*/  UIADD3.X UR15, URZ, UR31, URZ, UP0, !UPT ;  /* 0x0000001f3f0f7290 */ /* 0x000fe200087fe43f */
[----:B------:R-:W-:Y:S01]  /*c700*/  R2UR UR12, R6 ;  /* 0x00000000060c72ca */ /* 0x000fe200000e0000 */
[----:B------:R-:W-:Y:S01]  /*c710*/  IMAD R14, R14, 0x4, R22 ;  /* 0x000000040e0e7824 */ /* 0x000fe200078e0216 */
[----:B------:R-:W-:Y:S01]  /*c720*/  R2UR UR35, R20 ;  /* 0x00000000142372ca */ /* 0x000fe200000e0000 */
[----:B------:R-:W-:Y:S01]  /*c730*/  UIADD3 UR4, UP1, UR30, 0x1f0, URZ ;  /* 0x000001f01e047890 */ /* 0x000fe2000ff3e03f */
[----:B------:R-:W-:Y:S01]  /*c740*/  ISETP.GT.AND P1, PT, R4, 0x1, PT ;  /* 0x000000010400780c */ /* 0x000fe20003f24270 */
[----:B------:R-:W-:Y:S01]  /*c750*/  UIADD3 UR58, UR10, 0x20, URZ ;  /* 0x000000200a3a7890 */ /* 0x000fe2000fffe03f */
[----:B------:R-:W-:Y:S01]  /*c760*/  R2UR UR18, R14 ;  /* 0x000000000e1272ca */ /* 0x000fe200000e0000 */
[----:B------:R-:W-:Y:S01]  /*c770*/  UIADD3 UR50, UR10, 0x40, URZ ;  /* 0x000000400a327890 */ /* 0x000fe2000fffe03f */
[----:B------:R-:W-:Y:S01]  /*c780*/  VIADD R7, R7, 0x1 ;  /* 0x0000000107077836 */ /* 0x000fe20000000000 */
[----:B------:R-:W-:Y:S01]  /*c790*/  UIADD3 UR8, UR40, 0x100, URZ ;  /* 0x0000010028087890 */ /* 0x000fe2000fffe03f */
[----:B------:R-:W-:Y:S01]  /*c7a0*/  VIADD R24, R24, 0x80 ;  /* 0x0000008018187836 */ /* 0x000fe20000000000 */
[----:B------:R-:W-:-:S02]  /*c7b0*/  UIADD3 UR56, UR40, 0x8100, URZ ;  /* 0x0000810028387890 */ /* 0x000fc4000fffe03f */
[----:B------:R-:W-:Y:S01]  /*c7c0*/  UIADD3 UR48, UR40, 0x10100, URZ ;  /* 0x0001010028307890 */ /* 0x000fe2000fffe03f */
[----:B------:R-:W-:Y:S01]  /*c7d0*/  ISETP.NE.AND P0, PT, R7, 0x3, PT ;  /* 0x000000030700780c */ /* 0x000fe20003f05270 */
[----:B------:R-:W-:Y:S02]  /*c7e0*/  UIADD3 UR42, UR10, 0x60, URZ ;  /* 0x000000600a2a7890 */ /* 0x000fe4000fffe03f */
[----:B------:R-:W-:Y:S01]  /*c7f0*/  UIADD3 UR40, UR40, 0x18100, URZ ;  /* 0x0001810028287890 */ /* 0x000fe2000fffe03f */
[----:B------:R-:W-:Y:S01]  /*c800*/  SEL R14, RZ, 0x1, P0 ;  /* 0x00000001ff0e7807 */ /* 0x000fe20000000000 */
[----:B------:R-:W-:Y:S01]  /*c810*/  UMOV UR6, 0x0 ;  /* 0x0000000000067882 */ /* 0x000fe20000000000 */
[----:B------:R-:W-:Y:S01]  /*c820*/  UMOV UR7, 0x10000000 ;  /* 0x1000000000077882 */ /* 0x000fe20000000000 */
[----:B------:R-:W-:Y:S01]  /*c830*/  UIADD3.X UR5, URZ, UR31, URZ, UP1, !UPT ;  /* 0x0000001f3f057290 */ /* 0x000fe20008ffe43f */
[----:B------:R0:W-:Y:S01]  /*c840*/  UTMALDG.3D [UR8], [UR14], desc[UR6] ;  /* 0x000006080e0075b4 */ /* 0x0001e20008011000 */
[----:B------:R-:W-:Y:S01]  /*c850*/  UIADD3 UR32, UR18, 0x60100, URZ ;  /* 0x0006010012207890 */ /* 0x000fe2000fffe03f */
[----:B------:R-:W-:Y:S01]  /*c860*/  LOP3.LUT R5, R5, R14, RZ, 0x3c, !PT ;  /* 0x0000000e05057212 */ /* 0x000fe200078e3cff */
[----:B------:R-:W-:Y:S01]  /*c870*/  UIADD3 UR24, UR18, 0x64100, URZ ;  /* 0x0006410012187890 */ /* 0x000fe2000fffe03f */
[----:B------:R-:W-:Y:S01]  /*c880*/  SEL R7, R7, RZ, P0 ;  /* 0x000000ff07077207 */ /* 0x000fe20000000000 */
[----:B------:R-:W-:Y:S01]  /*c890*/  UIADD3 UR16, UR18, 0x68100, URZ ;  /* 0x0006810012107890 */ /* 0x000fe2000fffe03f */
[----:B------:R-:W-:Y:S01]  /*c8a0*/  UMOV UR57, UR9 ;  /* 0x0000000900397c82 */ /* 0x000fe20008000000 */
        /* <DEDUP_REMOVED lines=8> */
[----:B------:R1:W-:Y:S01]  /*c930*/  UTMALDG.3D [UR56], [UR14], desc[UR6] ;  /* 0x000006380e0075b4 */ /* 0x0003e20008011000 */
[----:B------:R-:W-:Y:S01]  /*c940*/  UMOV UR38, 0x30000 ;  /* 0x0003000000267882 */ /* 0x000fe20000000000 */
[----:B------:R-:W-:Y:S01]  /*c950*/  UMOV UR33, UR9 ;  /* 0x0000000900217c82 */ /* 0x000fe20008000000 */
[----:B------:R-:W-:Y:S01]  /*c960*/  UMOV UR34, UR10 ;  /* 0x0000000a00227c82 */ /* 0x000fe20008000000 */
[----:B------:R-:W-:Y:S01]  /*c970*/  UMOV UR36, UR12 ;  /* 0x0000000c00247c82 */ /* 0x000fe20008000000 */
[----:B------:R-:W-:Y:S01]  /*c980*/  UMOV UR25, UR9 ;  /* 0x0000000900197c82 */ /* 0x000fe20008000000 */
[----:B------:R-:W-:Y:S01]  /*c990*/  UMOV UR27, UR35 ;  /* 0x00000023001b7c82 */ /* 0x000fe20008000000 */
[----:B------:R-:W-:Y:S01]  /*c9a0*/  UMOV UR28, UR12 ;  /* 0x0000000c001c7c82 */ /* 0x000fe20008000000 */
[----:B0-----:R-:W-:Y:S01]  /*c9b0*/  UIADD3 UR8, UR18, 0x6c100, URZ ;  /* 0x0006c10012087890 */ /* 0x001fe2000fffe03f */
[----:B------:R1:W-:Y:S01]  /*c9c0*/  UTMALDG.3D [UR48], [UR14], desc[UR6] ;  /* 0x000006300e0075b4 */ /* 0x0003e20008011000 */
        /* <DEDUP_REMOVED lines=8> */
[----:B------:R1:W-:Y:S01]  /*ca50*/  UTMALDG.3D.MULTICAST [UR32], [UR4], UR38, desc[UR6] ;  /* 0x00000620040073b4 */ /* 0x0003e20008011826 */
[----:B------:R1:W-:Y:S01]  /*ca60*/  UTMALDG.3D.MULTICAST [UR24], [UR4], UR38, desc[UR6] ;  /* 0x00000618040073b4 */ /* 0x0003e20008011826 */
[----:B------:R1:W-:Y:S01]  /*ca70*/  UTMALDG.3D.MULTICAST [UR16], [UR4], UR38, desc[UR6] ;  /* 0x00000610040073b4 */ /* 0x0003e20008011826 */
[----:B------:R1:W-:Y:S02]  /*ca80*/  UTMALDG.3D.MULTICAST [UR8], [UR4], UR38, desc[UR6] ;  /* 0x00000608040073b4 */ /* 0x0003e40008011826 */
[----:B-1----:R-:W-:Y:S05]  /*ca90*/  @P1 BRA `(.L_x_300) ;  /* 0xfffffff800bc1947 */ /* 0x002fea000383ffff */
.L_x_297:
[----:B------:R-:W-:Y:S05]  /*caa0*/  BSYNC B1 ;  /* 0x0000000000017941 */ /* 0x000fea0003800000 */
.L_x_296:
[----:B------:R-:W-:Y:S01]  /*cab0*/  LOP3.LUT P1, RZ, R9, 0xff, RZ, 0xc0, !PT ;  /* 0x000000ff09ff7812 */ /* 0x000fe2000782c0ff */
[C---:B------:R-:W-:Y:S01]  /*cac0*/  IMAD.IADD R6, R10.reuse, 0x1, R3 ;  /* 0x000000010a067824 */ /* 0x040fe200078e0203 */
[----:B------:R-:W-:Y:S01]  /*cad0*/  ULDC.64 UR4, c[0x0][0x650] ;  /* 0x0001940000047ab9 */ /* 0x000fe20000000a00 */
[----:B------:R-:W-:Y:S01]  /*cae0*/  ISETP.GE.U32.AND P2, PT, R10, 0x3, PT ;  /* 0x000000030a00780c */ /* 0x000fe20003f46070 */
[----:B------:R-:W-:Y:S01]  /*caf0*/  BSSY B1, `(.L_x_301) ;  /* 0x000006c000017945 */ /* 0x000fe20003800000 */
[----:B------:R-:W-:Y:S01]  /*cb00*/  IMAD.MOV.U32 R21, RZ, RZ, -0x1 ;  /* 0xffffffffff157424 */ /* 0x000fe200078e00ff */
[----:B------:R-:W-:Y:S01]  /*cb10*/  ISETP.GT.U32.AND P0, PT, R6, 0x2, PT ;  /* 0x000000020600780c */ /* 0x000fe20003f04070 */
[----:B------:R-:W-:Y:S01]  /*cb20*/  IMAD.MOV.U32 R20, RZ, RZ, -0x1 ;  /* 0xffffffffff147424 */ /* 0x000fe200078e00ff */
[----:B------:R-:W-:Y:S02]  /*cb30*/  PRMT R9, RZ, 0x7610, R9 ;  /* 0x00007610ff097816 */ /* 0x000fe40000000009 */
[----:B------:R-:W-:-:S03]  /*cb40*/  ISETP.LT.U32.AND P0, PT, R10, 0x3, P0 ;  /* 0x000000030a00780c */ /* 0x000fc60000701070 */
[----:B------:R-:W0:Y:S01]  /*cb50*/  @P1 S2R R5, SR_CgaCtaId ;  /* 0x0000000000051919 */ /* 0x000e220000008800 */
[----:B------:R-:W-:-:S04]  /*cb60*/  @P1 MOV R4, 0x400 ;  /* 0x0000040000041802 */ /* 0x000fc80000000f00 */
[----:B0-----:R-:W-:Y:S01]  /*cb70*/  @P1 LEA R3, R5, R4, 0x18 ;  /* 0x0000000405031211 */ /* 0x001fe200078ec0ff */
[----:B------:R-:W-:-:S03]  /*cb80*/  IMAD.WIDE.U32 R4, R6, -0x55555555, RZ ;  /* 0xaaaaaaab06047825 */ /* 0x000fc600078e00ff */
[----:B------:R0:W-:Y:S01]  /*cb90*/  @P1 SYNCS.ARRIVE.TRANS64.A1T0 RZ, [R3+URZ+0x48], RZ ;  /* 0x000048ff03ff19a7 */ /* 0x0001e2000810003f */
[----:B------:R-:W-:Y:S02]  /*cba0*/  IADD3 R16, P1, R16, UR22, RZ ;  /* 0x0000001610107c10 */ /* 0x000fe4000ff3e0ff */
[----:B------:R-:W-:Y:S02]  /*cbb0*/  SHF.R.U32.HI R5, RZ, 0x1, R5 ;  /* 0x00000001ff057819 */ /* 0x000fe40000011605 */
[----:B------:R-:W-:Y:S02]  /*cbc0*/  IADD3.X R17, R17, UR37, RZ, P1, !PT ;  /* 0x0000002511117c10 */ /* 0x000fe40008ffe4ff */
[----:B------:R-:W-:Y:S02]  /*cbd0*/  PRMT R4, RZ, 0x7610, R4 ;  /* 0x00007610ff047816 */ /* 0x000fe40000000004 */
[----:B0-----:R-:W-:Y:S02]  /*cbe0*/  SEL R3, RZ, 0x1, !P0 ;  /* 0x00000001ff037807 */ /* 0x001fe40004000000 */
[----:B------:R-:W-:-:S02]  /*cbf0*/  ISETP.GE.U32.AND P0, PT, R16, UR4, PT ;  /* 0x0000000410007c0c */ /* 0x000fc4000bf06070 */
[----:B------:R-:W-:Y:S01]  /*cc00*/  LOP3.LUT R0, R0, R3, RZ, 0x3c, !PT ;  /* 0x0000000300007212 */ /* 0x000fe200078e3cff */
[----:B------:R-:W-:Y:S01]  /*cc10*/  IMAD R3, R5, -0x3, R6 ;  /* 0xfffffffd05037824 */ /* 0x000fe200078e0206 */
[----:B------:R-:W-:Y:S01]  /*cc20*/  ISETP.GE.U32.AND.EX P0, PT, R17, UR5, PT, P0 ;  /* 0x0000000511007c0c */ /* 0x000fe2000bf06100 */
[----:B------:R-:W-:Y:S01]  /*cc30*/  IMAD.MOV.U32 R6, RZ, RZ, -0x1 ;  /* 0xffffffffff067424 */ /* 0x000fe200078e00ff */
[----:B------:R-:W-:-:S11]  /*cc40*/  @P2 LOP3.LUT R0, R0, 0x1, R5, 0x78, !PT ;  /* 0x0000000100002812 */ /* 0x000fd600078e7805 */
[----:B------:R-:W-:Y:S05]  /*cc50*/  @P0 BRA `(.L_x_302) ;  /* 0x0000000400540947 */ /* 0x000fea0003800000 */
[----:B------:R-:W0:Y:S01]  /*cc60*/  S2R R15, SR_CTAID.X ;  /* 0x00000000000f7919 */ /* 0x000e220000002500 */
[----:B------:R-:W-:Y:S01]  /*cc70*/  ULDC.64 UR4, c[0x0][0x628] ;  /* 0x00018a0000047ab9 */ /* 0x000fe20000000a00 */
[----:B------:R-:W-:Y:S01]  /*cc80*/  ULDC UR7, c[0x0][0x630] ;  /* 0x00018c0000077ab9 */ /* 0x000fe20000000800 */
[----:B------:R-:W-:Y:S01]  /*cc90*/  ISETP.NE.U32.AND P0, PT, RZ, UR4, PT ;  /* 0x00000004ff007c0c */ /* 0x000fe2000bf05070 */
[----:B------:R-:W1:Y:S01]  /*cca0*/  S2R R20, SR_CTAID.Y ;  /* 0x0000000000147919 */ /* 0x000e620000002600 */
[----:B------:R-:W-:Y:S01]  /*ccb0*/  ULDC UR8, c[0x0][0x150] ;  /* 0x0000540000087ab9 */ /* 0x000fe20000000800 */
[----:B------:R-:W-:Y:S01]  /*ccc0*/  IMAD.MOV.U32 R4, RZ, RZ, R16 ;  /* 0x000000ffff047224 */ /* 0x000fe200078e0010 */
[----:B------:R-:W-:Y:S01]  /*ccd0*/  ISETP.NE.AND.EX P0, PT, RZ, UR5, PT, P0 ;  /* 0x00000005ff007c0c */ /* 0x000fe2000bf05300 */
[----:B------:R-:W-:Y:S01]  /*cce0*/  IMAD.MOV.U32 R5, RZ, RZ, R17 ;  /* 0x000000ffff057224 */ /* 0x000fe200078e0011 */
[----:B0-----:R-:W-:-:S11]  /*ccf0*/  I2FP.F32.U32 R22, R15 ;  /* 0x0000000f00167245 */ /* 0x001fd60000201000 */
[----:B------:R-:W-:Y:S05]  /*cd00*/  @!P0 BRA `(.L_x_303) ;  /* 0x0000000000288947 */ /* 0x000fea0003800000 */
[----:B------:R-:W-:Y:S02]  /*cd10*/  ULDC UR6, c[0x0][0x634] ;  /* 0x00018d0000067ab9 */ /* 0x000fe40000000800 */
[----:B------:R-:W-:-:S05]  /*cd20*/  IADD3 R5, P0, R16, UR6, RZ ;  /* 0x0000000610057c10 */ /* 0x000fca000ff1e0ff */
[----:B------:R-:W-:-:S04]  /*cd30*/  IMAD.X R21, RZ, RZ, R17, P0 ;  /* 0x000000ffff157224 */ /* 0x000fc800000e0611 */
[----:B------:R-:W-:-:S04]  /*cd40*/  IMAD.WIDE.U32 R6, R21, UR4, RZ ;  /* 0x0000000415067c25 */ /* 0x000fc8000f8e00ff */
[----:B------:R-:W-:-:S04]  /*cd50*/  IMAD.WIDE.U32 R6, P0, R5, UR5, R6 ;  /* 0x0000000505067c25 */ /* 0x000fc8000f800006 */
[----:B------:R-:W-:-:S04]  /*cd60*/  IMAD.WIDE.U32 R4, R5, UR4, RZ ;  /* 0x0000000405047c25 */ /* 0x000fc8000f8e00ff */
[----:B------:R-:W-:Y:S01]  /*cd70*/  IMAD.MOV.U32 R4, RZ, RZ, R7 ;  /* 0x000000ffff047224 */ /* 0x000fe200078e0007 */
[----:B------:R-:W-:Y:S01]  /*cd80*/  IADD3 RZ, P1, R5, R6, RZ ;  /* 0x0000000605ff7210 */ /* 0x000fe20007f3e0ff */
[----:B------:R-:W-:-:S04]  /*cd90*/  IMAD.X R5, RZ, RZ, RZ, P0 ;  /* 0x000000ffff057224 */ /* 0x000fc800000e06ff */
[----:B------:R-:W-:-:S08]  /*cda0*/  IMAD.WIDE.U32.X R4, R21, UR5, R4, P1 ;  /* 0x0000000515047c25 */ /* 0x000fd000088e0404 */
.L_x_303:
[--C-:B------:R-:W-:Y:S01]  /*cdb0*/  SHF.R.U64 R14, R4, UR7, R5.reuse ;  /* 0x00000007040e7c19 */ /* 0x100fe20008001205 */
[----:B------:R-:W-:Y:S01]  /*cdc0*/  FMUL R22, R22, UR8 ;  /* 0x0000000816167c20 */ /* 0x000fe20008400000 */
[----:B------:R-:W-:Y:S01]  /*cdd0*/  SHF.R.U32.HI R4, RZ, UR7, R5 ;  /* 0x00000007ff047c19 */ /* 0x000fe20008011605 */
[----:B------:R-:W0:Y:S01]  /*cde0*/  LDC R6, c[0x0][0x144] ;  /* 0x00005100ff067b82 */ /* 0x000e220000000800 */
[----:B------:R-:W-:Y:S01]  /*cdf0*/  IADD3 R5, P0, RZ, -R14, RZ ;  /* 0x8000000eff057210 */ /* 0x000fe20007f1e0ff */
[----:B------:R-:W-:Y:S01]  /*ce00*/  ULDC UR6, c[0x0][0x154] ;  /* 0x0000550000067ab9 */ /* 0x000fe20000000800 */
[----:B-1----:R-:W-:Y:S01]  /*ce10*/  I2FP.F32.U32 R7, R20 ;  /* 0x0000001400077245 */ /* 0x002fe20000201000 */
[----:B------:R-:W1:Y:S01]  /*ce20*/  F2I.U32.TRUNC.NTZ R22, R22 ;  /* 0x0000001600167305 */ /* 0x000e62000020f000 */
[----:B------:R-:W-:Y:S01]  /*ce30*/  ULDC.64 UR4, c[0x0][0x620] ;  /* 0x0001880000047ab9 */ /* 0x000fe20000000a00 */
[----:B------:R-:W-:Y:S01]  /*ce40*/  IMAD.X R4, RZ, RZ, ~R4, P0 ;  /* 0x000000ffff047224 */ /* 0x000fe200000e0e04 */
[----:B------:R-:W-:Y:S01]  /*ce50*/  ISETP.NE.AND P2, PT, R2, 0x1, PT ;  /* 0x000000010200780c */ /* 0x000fe20003f45270 */
[----:B------:R-:W-:Y:S01]  /*ce60*/  FMUL R23, R7, UR6 ;  /* 0x0000000607177c20 */ /* 0x000fe20008400000 */
[----:B------:R-:W2:Y:S01]  /*ce70*/  LDC R25, c[0x0][0x148] ;  /* 0x00005200ff197b82 */ /* 0x000ea20000000800 */
[----:B------:R-:W-:Y:S01]  /*ce80*/  IMAD R4, R4, UR4, RZ ;  /* 0x0000000404047c24 */ /* 0x000fe2000f8e02ff */
[----:B------:R-:W-:-:S02]  /*ce90*/  ULDC.64 UR6, c[0x0][0x640] ;  /* 0x0001900000067ab9 */ /* 0x000fc40000000a00 */
[----:B------:R-:W-:Y:S01]  /*cea0*/  ISETP.NE.U32.AND P0, PT, RZ, UR6, PT ;  /* 0x00000006ff007c0c */ /* 0x000fe2000bf05070 */
[----:B------:R-:W3:Y:S01]  /*ceb0*/  F2I.U32.TRUNC.NTZ R23, R23 ;  /* 0x0000001700177305 */ /* 0x000ee2000020f000 */
[C---:B------:R-:W-:Y:S02]  /*cec0*/  IMAD R7, R5.reuse, UR5, R4 ;  /* 0x0000000505077c24 */ /* 0x040fe4000f8e0204 */
[----:B------:R-:W-:Y:S01]  /*ced0*/  IMAD.WIDE.U32 R4, R5, UR4, R16 ;  /* 0x0000000405047c25 */ /* 0x000fe2000f8e0010 */
[----:B------:R-:W-:Y:S01]  /*cee0*/  ULDC UR4, c[0x0][0x618] ;  /* 0x0001860000047ab9 */ /* 0x000fe20000000800 */
[----:B------:R-:W-:Y:S02]  /*cef0*/  ISETP.NE.AND.EX P0, PT, RZ, UR7, PT, P0 ;  /* 0x00000007ff007c0c */ /* 0x000fe4000bf05300 */
[----:B------:R-:W-:Y:S02]  /*cf00*/  IMAD.IADD R5, R5, 0x1, R7 ;  /* 0x0000000105057824 */ /* 0x000fe400078e0207 */
[----:B-1----:R-:W-:-:S03]  /*cf10*/  IMAD.MOV R22, RZ, RZ, -R22 ;  /* 0x000000ffff167224 */ /* 0x002fc600078e0a16 */
[----:B------:R-:W-:Y:S01]  /*cf20*/  SHF.R.U64 R21, R4, UR4, R5 ;  /* 0x0000000404157c19 */ /* 0x000fe20008001205 */
[----:B0-----:R-:W-:Y:S01]  /*cf30*/  IMAD R15, R6, R22, R15 ;  /* 0x00000016060f7224 */ /* 0x001fe200078e020f */
[----:B------:R-:W-:Y:S01]  /*cf40*/  SHF.R.U32.HI R4, RZ, UR4, R5 ;  /* 0x00000004ff047c19 */ /* 0x000fe20008011605 */
[----:B------:R-:W-:Y:S01]  /*cf50*/  ULDC UR4, c[0x0][0x608] ;  /* 0x0001820000047ab9 */ /* 0x000fe20000000800 */
[----:B---3--:R-:W-:Y:S02]  /*cf60*/  IMAD.MOV R6, RZ, RZ, -R23 ;  /* 0x000000ffff067224 */ /* 0x008fe400078e0a17 */
[--C-:B------:R-:W-:Y:S02]  /*cf70*/  SHF.R.U64 R22, R21, UR4, R4.reuse ;  /* 0x0000000415167c19 */ /* 0x100fe40008001204 */
[----:B------:R-:W-:Y:S01]  /*cf80*/  SHF.R.U32.HI R5, RZ, UR4, R4 ;  /* 0x00000004ff057c19 */ /* 0x000fe20008011604 */
[----:B------:R-:W-:Y:S01]  /*cf90*/  ULDC UR4, c[0x0][0x658] ;  /* 0x0001960000047ab9 */ /* 0x000fe20000000800 */
[----:B--2---:R-:W-:-:S02]  /*cfa0*/  @P2 IMAD R15, R25, R6, R20 ;  /* 0x00000006190f2224 */ /* 0x004fc400078e0214 */
[--C-:B------:R-:W-:Y:S02]  /*cfb0*/  SHF.R.U64 R20, R22, UR4, R5.reuse ;  /* 0x0000000416147c19 */ /* 0x100fe40008001205 */
[----:B------:R-:W-:-:S03]  /*cfc0*/  SHF.R.U32.HI R23, RZ, UR4, R5 ;  /* 0x00000004ff177c19 */ /* 0x000fc60008011605 */
[----:B------:R-:W-:Y:S02]  /*cfd0*/  IMAD.MOV.U32 R6, RZ, RZ, R20 ;  /* 0x000000ffff067224 */ /* 0x000fe400078e0014 */
[----:B------:R-:W-:Y:S01]  /*cfe0*/  IMAD.MOV.U32 R5, RZ, RZ, R23 ;  /* 0x000000ffff057224 */ /* 0x000fe200078e0017 */
[----:B------:R-:W-:Y:S06]  /*cff0*/  @!P0 BRA `(.L_x_304) ;  /* 0x00000000002c8947 */ /* 0x000fec0003800000 */
        /* <DEDUP_REMOVED lines=9> */
[----:B------:R-:W-:-:S04]  /*d090*/  IMAD.WIDE.U32.X R4, R23, UR7, R4, P1 ;  /* 0x0000000717047c25 */ /* 0x000fc800088e0404 */
[----:B------:R-:W-:-:S07]  /*d0a0*/  IMAD.MOV.U32 R6, RZ, RZ, R4 ;  /* 0x000000ffff067224 */ /* 0x000fce00078e0004 */
.L_x_304:
[----:B------:R-:W-:Y:S01]  /*d0b0*/  ULDC UR4, c[0x0][0x648] ;  /* 0x0001920000047ab9 */ /* 0x000fe20000000800 */
[----:B------:R-:W-:Y:S01]  /*d0c0*/  LOP3.LUT R4, R22, UR29, RZ, 0xc0, !PT ;  /* 0x0000001d16047c12 */ /* 0x000fe2000f8ec0ff */
[----:B------:R-:W-:Y:S01]  /*d0d0*/  ULDC UR5, c[0x0][0x610] ;  /* 0x0001840000057ab9 */ /* 0x000fe20000000800 */
[----:B------:R-:W-:Y:S01]  /*d0e0*/  SHF.R.U64 R5, R6, UR4, R5 ;  /* 0x0000000406057c19 */ /* 0x000fe20008001205 */
[----:B------:R-:W-:Y:S01]  /*d0f0*/  ULDC UR4, c[0x0][0x638] ;  /* 0x00018e0000047ab9 */ /* 0x000fe20000000800 */
[----:B------:R-:W-:-:S03]  /*d100*/  LOP3.LUT R21, R21, UR13, RZ, 0xc0, !PT ;  /* 0x0000000d15157c12 */ /* 0x000fc6000f8ec0ff */
[----:B------:R-:W-:Y:S02]  /*d110*/  IMAD.MOV R7, RZ, RZ, -R5 ;  /* 0x000000ffff077224 */ /* 0x000fe400078e0a05 */
[----:B------:R-:W-:Y:S02]  /*d120*/  IMAD R4, R5, UR21, R4 ;  /* 0x0000001505047c24 */ /* 0x000fe4000f8e0204 */
[----:B------:R-:W-:Y:S01]  /*d130*/  IMAD R20, R7, UR4, R20 ;  /* 0x0000000407147c24 */ /* 0x000fe2000f8e0214 */
[----:B------:R-:W-:Y:S01]  /*d140*/  ULDC UR4, c[0x0][0x600] ;  /* 0x0001800000047ab9 */ /* 0x000fe20000000800 */
[----:B------:R-:W-:Y:S02]  /*d150*/  IMAD R15, R4, UR5, R15 ;  /* 0x00000005040f7c24 */ /* 0x000fe4000f8e020f */
[----:B------:R-:W-:Y:S02]  /*d160*/  IMAD R6, R20, UR4, R21 ;  /* 0x0000000414067c24 */ /* 0x000fe4000f8e0215 */
[----:B------:R-:W-:-:S03]  /*d170*/  IMAD.MOV.U32 R4, RZ, RZ, 0x1 ;  /* 0x00000001ff047424 */ /* 0x000fc600078e00ff */
[----:B------:R-:W-:Y:S02]  /*d180*/  SEL R20, R6, R15, !P2 ;  /* 0x0000000f06147207 */ /* 0x000fe40005000000 */
[----:B------:R-:W-:Y:S01]  /*d190*/  SEL R21, R15, R6, !P2 ;  /* 0x000000060f157207 */ /* 0x000fe20005000000 */
[----:B------:R-:W-:-:S07]  /*d1a0*/  IMAD.MOV.U32 R6, RZ, RZ, R14 ;  /* 0x000000ffff067224 */ /* 0x000fce00078e000e */
.L_x_302:
[----:B------:R-:W-:Y:S05]  /*d1b0*/  BSYNC B1 ;  /* 0x0000000000017941 */ /* 0x000fea0003800000 */
.L_x_301:
[----:B------:R-:W-:-:S13]  /*d1c0*/  LOP3.LUT P0, RZ, R4, 0xff, RZ, 0xc0, !PT ;  /* 0x000000ff04ff7812 */ /* 0x000fda000780c0ff */
[----:B------:R-:W-:Y:S05]  /*d1d0*/  @P0 BRA `(.L_x_305) ;  /* 0xfffffff000b80947 */ /* 0x000fea000383ffff */
[----:B------:R-:W-:Y:S05]  /*d1e0*/  BSYNC B0 ;  /* 0x0000000000007941 */ /* 0x000fea0003800000 */
.L_x_294:
[----:B------:R-:W-:-:S03]  /*d1f0*/  UMOV UR4, 0xffffffff ;  /* 0xffffffff00047882 */ /* 0x000fc60000000000 */
[----:B------:R-:W-:Y:S05]  /*d200*/  BRA.DIV UR4, `(.L_x_306) ;  /* 0x0000000204f07947 */ /* 0x000fea000b800000 */
[----:B------:R-:W-:-:S13]  /*d210*/  ELECT P6, URZ, PT ;  /* 0x00000000003f782f */ /* 0x000fda00038c0000 */
.L_x_319:
[----:B------:R-:W-:Y:S04]  /*d220*/  BSSY B0, `(.L_x_307) ;  /* 0x0000022000007945 */ /* 0x000fe80003800000 */
[----:B------:R-:W-:Y:S05]  /*d230*/  @!P6 BRA `(.L_x_308) ;  /* 0x000000000080e947 */ /* 0x000fea0003800000 */
[----:B------:R-:W-:-:S04]  /*d240*/  LOP3.LUT R19, R19, 0x2, RZ, 0xfc, !PT ;  /* 0x0000000213137812 */ /* 0x000fc800078efcff */
[----:B------:R-:W-:-:S13]  /*d250*/  ISETP.NE.AND P0, PT, R19, 0x3, PT ;  /* 0x000000031300780c */ /* 0x000fda0003f05270 */
[----:B------:R-:W-:Y:S05]  /*d260*/  @!P0 BRA `(.L_x_309) ;  /* 0x0000000000048947 */ /* 0x000fea0003800000 */
[----:B------:R-:W-:Y:S01]  /*d270*/  BPT.TRAP 0x1 ;  /* 0x000000040000795c */ /* 0x000fe20000300000 */
.L_x_309:
[----:B------:R-:W0:Y:S01]  /*d280*/  S2R R5, SR_CgaCtaId ;  /* 0x0000000000057919 */ /* 0x000e220000008800 */
[----:B------:R-:W-:Y:S02]  /*d290*/  MOV R2, 0x400 ;  /* 0x0000040000027802 */ /* 0x000fe40000000f00 */
[----:B------:R-:W-:Y:S02]  /*d2a0*/  SHF.L.U32 R4, R0, 0x1f, RZ ;  /* 0x0000001f00047819 */ /* 0x000fe400000006ff */
[----:B0-----:R-:W-:-:S05]  /*d2b0*/  LEA R2, R5, R2, 0x18 ;  /* 0x0000000205027211 */ /* 0x001fca00078ec0ff */
[----:B------:R-:W-:-:S04]  /*d2c0*/  VIADD R2, R2, 0x18 ;  /* 0x0000001802027836 */ /* 0x000fc80000000000 */
[C---:B------:R-:W-:Y:S02]  /*d2d0*/  IMAD R7, R3.reuse, 0x8, R2 ;  /* 0x0000000803077824 */ /* 0x040fe400078e0202 */
[----:B------:R-:W-:Y:S02]  /*d2e0*/  VIADD R3, R3, 0x1 ;  /* 0x0000000103037836 */ /* 0x000fe40000000000 */
[----:B------:R-:W0:Y:S03]  /*d2f0*/  SYNCS.PHASECHK.TRANS64.TRYWAIT P0, [R7+URZ], R4 ;  /* 0x00000004070075a7 */ /* 0x000e26000800017f */
[----:B------:R-:W-:-:S04]  /*d300*/  ISETP.NE.AND P1, PT, R3, 0x3, PT ;  /* 0x000000030300780c */ /* 0x000fc80003f25270 */
[----:B------:R-:W-:Y:S02]  /*d310*/  SEL R5, RZ, 0x1, P1 ;  /* 0x00000001ff057807 */ /* 0x000fe40000800000 */
[----:B------:R-:W-:Y:S02]  /*d320*/  SEL R3, R3, RZ, P1 ;  /* 0x000000ff03037207 */ /* 0x000fe40000800000 */
[----:B------:R-:W-:-:S03]  /*d330*/  LOP3.LUT R9, R0, R5, RZ, 0x3c, !PT ;  /* 0x0000000500097212 */ /* 0x000fc600078e3cff */
[----:B------:R-:W-:Y:S01]  /*d340*/  IMAD R6, R3, 0x8, R2 ;  /* 0x0000000803067824 */ /* 0x000fe200078e0202 */
[----:B------:R-:W-:Y:S01]  /*d350*/  SHF.L.U32 R5, R9, 0x1f, RZ ;  /* 0x0000001f09057819 */ /* 0x000fe200000006ff */
[----:B0-----:R-:W-:Y:S06]  /*d360*/  @!P0 BRA `(.L_x_310) ;  /* 0x0000000000b88947 */ /* 0x001fec0003800000 */
.L_x_320:
[----:B------:R-:W1:Y:S01]  /*d370*/  SYNCS.PHASECHK.TRANS64.TRYWAIT P0, [R6+URZ], R5 ;  /* 0x00000005060075a7 */ /* 0x000e62000800017f */
[----:B------:R-:W-:-:S05]  /*d380*/  VIADD R0, R3, 0x1 ;  /* 0x0000000103007836 */ /* 0x000fca0000000000 */
[----:B------:R-:W-:-:S04]  /*d390*/  ISETP.NE.AND P1, PT, R0, 0x3, PT ;  /* 0x000000030000780c */ /* 0x000fc80003f25270 */
[----:B0-----:R-:W-:Y:S02]  /*d3a0*/  SEL R4, RZ, 0x1, P1 ;  /* 0x00000001ff047807 */ /* 0x001fe40000800000 */
[----:B------:R-:W-:Y:S02]  /*d3b0*/  SEL R3, R0, RZ, P1 ;  /* 0x000000ff00037207 */ /* 0x000fe40000800000 */
[----:B------:R-:W-:Y:S01]  /*d3c0*/  LOP3.LUT R0, R9, R4, RZ, 0x3c, !PT ;  /* 0x0000000409007212 */ /* 0x000fe200078e3cff */
[----:B-1----:R-:W-:Y:S06]  /*d3d0*/  @!P0 BRA `(.L_x_311) ;  /* 0x0000000000b08947 */ /* 0x002fec0003800000 */
.L_x_321:
[----:B------:R-:W-:Y:S01]  /*d3e0*/  IMAD R3, R3, 0x8, R2 ;  /* 0x0000000803037824 */ /* 0x000fe200078e0202 */
[----:B------:R-:W-:-:S07]  /*d3f0*/  SHF.L.U32 R0, R0, 0x1f, RZ ;  /* 0x0000001f00007819 */ /* 0x000fce00000006ff */
.L_x_312:
[----:B-1----:R1:W2:Y:S02]  /*d400*/  SYNCS.PHASECHK.TRANS64.TRYWAIT P0, [R3+URZ], R0 ;  /* 0x00000000030075a7 */ /* 0x0022a4000800017f */
[----:B--2---:R-:W-:Y:S05]  /*d410*/  @!P0 NANOSLEEP.SYNCS 0x989680 ;  /* 0x009896800000895d */ /* 0x004fea0003900000 */
[----:B------:R-:W2:Y:S02]  /*d420*/  @!P0 SYNCS.PHASECHK.TRANS64 P0, [R3+URZ], R0 ;  /* 0x00000000030085a7 */ /* 0x000ea4000800007f */
[----:B--2---:R-:W-:Y:S05]  /*d430*/  @!P0 BRA `(.L_x_312) ;  /* 0xfffffffc00f08947 */ /* 0x004fea000383ffff */
.L_x_308:
[----:B------:R-:W-:Y:S05]  /*d440*/  BSYNC B0 ;  /* 0x0000000000007941 */ /* 0x000fea0003800000 */
.L_x_307:
[----:B------:R-:W-:Y:S05]  /*d450*/  EXIT ;  /* 0x000000000000794d */ /* 0x000fea0003800000 */
.L_x_21:
[----:B----4-:R4:W0:Y:S02]  /*d460*/  SYNCS.PHASECHK.TRANS64.TRYWAIT P1, [R3+URZ], R0 ;  /* 0x00000000030075a7 */ /* 0x010824000802017f */
[----:B0-----:R-:W-:Y:S05]  /*d470*/  @!P1 NANOSLEEP.SYNCS 0x989680 ;  /* 0x009896800000995d */ /* 0x001fea0003900000 */
[----:B------:R-:W0:Y:S02]  /*d480*/  @!P1 SYNCS.PHASECHK.TRANS64 P1, [R3+URZ], R0 ;  /* 0x00000000030095a7 */ /* 0x000e24000802007f */
[----:B0-----:R-:W-:Y:S05]  /*d490*/  @!P1 BRA `(.L_x_21) ;  /* 0xfffffffc00f09947 */ /* 0x001fea000383ffff */
[----:B------:R-:W-:Y:S05]  /*d4a0*/  BRA `(.L_x_20) ;  /* 0xffffff4000147947 */ /* 0x000fea000383ffff */
.L_x_26:
[----:B-1----:R1:W3:Y:S02]  /*d4b0*/  SYNCS.PHASECHK.TRANS64.TRYWAIT P1, [R5+URZ], R4 ;  /* 0x00000004050075a7 */ /* 0x0022e4000802017f */
[----:B---3--:R-:W-:Y:S05]  /*d4c0*/  @!P1 NANOSLEEP.SYNCS 0x989680 ;  /* 0x009896800000995d */ /* 0x008fea0003900000 */
[----:B------:R-:W3:Y:S02]  /*d4d0*/  @!P1 SYNCS.PHASECHK.TRANS64 P1, [R5+URZ], R4 ;  /* 0x00000004050095a7 */ /* 0x000ee4000802007f */
[----:B---3--:R-:W-:Y:S05]  /*d4e0*/  @!P1 BRA `(.L_x_26) ;  /* 0xfffffffc00f09947 */ /* 0x008fea000383ffff */
[----:B------:R-:W-:Y:S05]  /*d4f0*/  BRA `(.L_x_25) ;  /* 0xffffff4c00987947 */ /* 0x000fea000383ffff */
.L_x_295:
[----:B------:R-:W-:Y:S01]  /*d500*/  BSSY B1, `(.L_x_313) ;  /* 0x0000006000017945 */ /* 0x000fe20003800000 */
[----:B------:R-:W-:-:S07]  /*d510*/  IMAD.MOV.U32 R15, RZ, RZ, -0x1 ;  /* 0xffffffffff0f7424 */ /* 0x000fce00078e00ff */
[----:B------:R-:W-:Y:S05]  /*d520*/  WARPSYNC.COLLECTIVE R15, `(.L_x_314) ;  /* 0x000000000f0c7348 */ /* 0x000fea0003c00000 */
[----:B------:R-:W-:Y:S02]  /*d530*/  ELECT P6, UR62, PT ;  /* 0x00000000003e782f */ /* 0x000fe400038c0000 */
[----:B------:R-:W-:Y:S01]  /*d540*/  MOV R14, UR62 ;  /* 0x0000003e000e7c02 */ /* 0x000fe20008000f00 */
[----:B------:R-:W-:Y:S10]  /*d550*/  ENDCOLLECTIVE ;  /* 0x000000000000791b */ /* 0x000ff40003800000 */
.L_x_314:
[----:B------:R-:W-:Y:S05]  /*d560*/  BSYNC B1 ;  /* 0x0000000000017941 */ /* 0x000fea0003800000 */
.L_x_313:
[----:B------:R-:W-:Y:S05]  /*d570*/  BRA `(.L_x_315) ;  /* 0xffffffec00dc7947 */ /* 0x000fea000383ffff */
.L_x_298:
[----:B-1----:R1:W2:Y:S02]  /*d580*/  SYNCS.PHASECHK.TRANS64.TRYWAIT P0, [R23+URZ+0x18], R14 ;  /* 0x0000180e170075a7 */ /* 0x0022a4000800017f */
[----:B--2---:R-:W-:Y:S05]  /*d590*/  @!P0 NANOSLEEP.SYNCS 0x989680 ;  /* 0x009896800000895d */ /* 0x004fea0003900000 */
[----:B------:R-:W2:Y:S02]  /*d5a0*/  @!P0 SYNCS.PHASECHK.TRANS64 P0, [R23+URZ+0x18], R14 ;  /* 0x0000180e170085a7 */ /* 0x000ea4000800007f */
[----:B--2---:R-:W-:Y:S05]  /*d5b0*/  @!P0 BRA `(.L_x_298) ;  /* 0xfffffffc00f08947 */ /* 0x004fea000383ffff */
[----:B------:R-:W-:Y:S05]  /*d5c0*/  BRA `(.L_x_316) ;  /* 0xfffffff000147947 */ /* 0x000fea000383ffff */
.L_x_306:
[----:B------:R-:W-:Y:S01]  /*d5d0*/  BSSY B0, `(.L_x_317) ;  /* 0x0000006000007945 */ /* 0x000fe20003800000 */
[----:B------:R-:W-:-:S07]  /*d5e0*/  IMAD.MOV.U32 R15, RZ, RZ, -0x1 ;  /* 0xffffffffff0f7424 */ /* 0x000fce00078e00ff */
[----:B------:R-:W-:Y:S05]  /*d5f0*/  WARPSYNC.COLLECTIVE R15, `(.L_x_318) ;  /* 0x000000000f0c7348 */ /* 0x000fea0003c00000 */
[----:B------:R-:W-:Y:S02]  /*d600*/  ELECT P6, UR62, PT ;  /* 0x00000000003e782f */ /* 0x000fe400038c0000 */
[----:B------:R-:W-:Y:S01]  /*d610*/  MOV R14, UR62 ;  /* 0x0000003e000e7c02 */ /* 0x000fe20008000f00 */
[----:B------:R-:W-:Y:S10]  /*d620*/  ENDCOLLECTIVE ;  /* 0x000000000000791b */ /* 0x000ff40003800000 */
.L_x_318:
[----:B------:R-:W-:Y:S05]  /*d630*/  BSYNC B0 ;  /* 0x0000000000007941 */ /* 0x000fea0003800000 */
.L_x_317:
[----:B------:R-:W-:Y:S05]  /*d640*/  BRA `(.L_x_319) ;  /* 0xfffffff800f47947 */ /* 0x000fea000383ffff */
.L_x_310:
[----:B0-----:R0:W1:Y:S02]  /*d650*/  SYNCS.PHASECHK.TRANS64.TRYWAIT P0, [R7+URZ], R4 ;  /* 0x00000004070075a7 */ /* 0x001064000800017f */
[----:B-1----:R-:W-:Y:S05]  /*d660*/  @!P0 NANOSLEEP.SYNCS 0x989680 ;  /* 0x009896800000895d */ /* 0x002fea0003900000 */
[----:B------:R-:W1:Y:S02]  /*d670*/  @!P0 SYNCS.PHASECHK.TRANS64 P0, [R7+URZ], R4 ;  /* 0x00000004070085a7 */ /* 0x000e64000800007f */
[----:B-1----:R-:W-:Y:S05]  /*d680*/  @!P0 BRA `(.L_x_310) ;  /* 0xfffffffc00f08947 */ /* 0x002fea000383ffff */
[----:B------:R-:W-:Y:S05]  /*d690*/  BRA `(.L_x_320) ;  /* 0xfffffffc00347947 */ /* 0x000fea000383ffff */
.L_x_311:
[----:B0-----:R0:W1:Y:S02]  /*d6a0*/  SYNCS.PHASECHK.TRANS64.TRYWAIT P0, [R6+URZ], R5 ;  /* 0x00000005060075a7 */ /* 0x001064000800017f */
[----:B-1----:R-:W-:Y:S05]  /*d6b0*/  @!P0 NANOSLEEP.SYNCS 0x989680 ;  /* 0x009896800000895d */ /* 0x002fea0003900000 */
[----:B------:R-:W1:Y:S02]  /*d6c0*/  @!P0 SYNCS.PHASECHK.TRANS64 P0, [R6+URZ], R5 ;  /* 0x00000005060085a7 */ /* 0x000e64000800007f */
[----:B-1----:R-:W-:Y:S05]  /*d6d0*/  @!P0 BRA `(.L_x_311) ;  /* 0xfffffffc00f08947 */ /* 0x002fea000383ffff */
[----:B------:R-:W-:Y:S05]  /*d6e0*/  BRA `(.L_x_321) ;  /* 0xfffffffc003c7947 */ /* 0x000fea000383ffff */
.L_x_322:
[----:B------:R-:W-:-:S00]  /*d6f0*/  BRA `(.L_x_322) ;  /* 0xfffffffc00fc7947 */ /* 0x000fc0000383ffff */
[----:B------:R-:W-:-:S00]  /*d700*/  NOP ;  /* 0x0000000000007918 */ /* 0x000fc00000000000 */
[----:B------:R-:W-:-:S00]  /*d710*/  NOP ;  /* 0x0000000000007918 */ /* 0x000fc00000000000 */
[----:B------:R-:W-:-:S00]  /*d720*/  NOP ;  /* 0x0000000000007918 */ /* 0x000fc00000000000 */
[----:B------:R-:W-:-:S00]  /*d730*/  NOP ;  /* 0x0000000000007918 */ /* 0x000fc00000000000 */
[----:B------:R-:W-:-:S00]  /*d740*/  NOP ;  /* 0x0000000000007918 */ /* 0x000fc00000000000 */
[----:B------:R-:W-:-:S00]  /*d750*/  NOP ;  /* 0x0000000000007918 */ /* 0x000fc00000000000 */
[----:B------:R-:W-:-:S00]  /*d760*/  NOP ;  /* 0x0000000000007918 */ /* 0x000fc00000000000 */
[----:B------:R-:W-:-:S00]  /*d770*/  NOP ;  /* 0x0000000000007918 */ /* 0x000fc00000000000 */
.L_x_323:


//--------------------- .nv.global.init           --------------------------
	.section	.nv.global.init,"aw",@progbits
.nv.global.init:
	.type		$str$22,@object
	.size		$str$22,($str$23 - $str$22)
$str$22:
        /*0000*/ 	.byte	0x6b, 0x5f, 0x74, 0x69, 0x6c, 0x65, 0x5f, 0x63, 0x6f, 0x75, 0x6e, 0x74, 0x20, 0x3e, 0x3d, 0x20
        /*0010*/ 	.byte	0x31, 0x00
	.type		$str$23,@object
	.size		$str$23,(__unnamed_1 - $str$23)
$str$23:
        /*0012*/ 	.byte	0x2f, 0x74, 0x6d, 0x70, 0x2f, 0x63, 0x75, 0x74, 0x6c, 0x61, 0x73, 0x73, 0x5f, 0x73, 0x77, 0x65
        /*0022*/ 	.byte	0x65, 0x70, 0x5f, 0x73, 0x72, 0x63, 0x2f, 0x69, 0x6e, 0x63, 0x6c, 0x75, 0x64, 0x65, 0x2f, 0x63
        /*0032*/ 	.byte	0x75, 0x74, 0x6c, 0x61, 0x73, 0x73, 0x2f, 0x67, 0x65, 0x6d, 0x6d, 0x2f, 0x63, 0x6f, 0x6c, 0x6c
        /*0042*/ 	.byte	0x65, 0x63, 0x74, 0x69, 0x76, 0x65, 0x2f, 0x73, 0x6d, 0x39, 0x30, 0x5f, 0x6d, 0x6d, 0x61, 0x5f
        /*0052*/ 	.byte	0x74, 0x6d, 0x61, 0x5f, 0x67, 0x6d, 0x6d, 0x61, 0x5f, 0x73, 0x73, 0x5f, 0x77, 0x61, 0x72, 0x70
        /*0062*/ 	.byte	0x73, 0x70, 0x65, 0x63, 0x69, 0x61, 0x6c, 0x69, 0x7a, 0x65, 0x64, 0x2e, 0x68, 0x70, 0x70, 0x00
	.type		__unnamed_1,@object
	.size		__unnamed_1,(.L_0 - __unnamed_1)
__unnamed_1:
        /*0072*/ 	.byte	0x76, 0x6f, 0x69, 0x64, 0x20, 0x63, 0x75, 0x74, 0x6c, 0x61, 0x73, 0x73, 0x3a, 0x3a, 0x67, 0x65
        /* <DEDUP_REMOVED lines=177> */
        /*0b92*/ 	.byte	0x3a, 0x3a, 0x69, 0x64, 0x65, 0x6e, 0x74, 0x69, 0x74, 0x79, 0x5d, 0x00
.L_0:


//--------------------- .nv.shared._ZN7cutlass13device_kernelINS_4gemm6kernel13GemmUniversalIN4cute5tupleIJiiiiEEENS1_10collective13CollectiveMmaINS1_34MainloopSm90TmaGmmaWarpSpecializedILi3ENS5_IJNS4_1CILi2EEENSA_ILi1EEESC_EEENS1_35KernelTmaWarpSpecializedCooperativeEEENS5_IJNSA_ILi256EEENSA_ILi128EEESH_EEENS_10tfloat32_tENS5_IJlSC_lEEESJ_SK_NS4_8TiledMMAINS4_8MMA_AtomIJNS4_4SM904GMMA30MMA_64x128x8_F32TF32TF32_SS_TNILNSO_7ScaleInE1ELSQ_1EEEEEENS4_6LayoutISD_NS5_IJSC_NSA_ILi0EEESU_EEEEENS5_IJNS4_10UnderscoreESX_SX_EEEEENS4_13SM90_TMA_LOADENS4_14ComposedLayoutINS4_7SwizzleILi3ELi4ELi3EEENS4_18smem_ptr_flag_bitsILi32EEENST_INS5_IJNSA_ILi8EEENSA_ILi32EEEEEENS5_IJS17_SC_EEEEEEEvNS4_8identityENS4_23SM90_TMA_LOAD_MULTICASTES1B_vS1C_EENS_8epilogue10collective6detail29Sm90TmaWarpSpecializedAdapterINS1G_15DefaultEpilogueISJ_SK_SK_NS1F_6thread17LinearCombinationISJ_Li1EffLNS1K_9ScaleType4KindE0ELNS_15FloatRoundStyleE2ESJ_EENS1_15EpilogueDefaultEEEEEvvEEEEvNT_6ParamsE --------------------------
	.section	.nv.shared._ZN7cutlass13device_kernelINS_4gemm6kernel13GemmUniversalIN4cute5tupleIJiiiiEEENS1_10collective13CollectiveMmaINS1_34MainloopSm90TmaGmmaWarpSpecializedILi3ENS5_IJNS4_1CILi2EEENSA_ILi1EEESC_EEENS1_35KernelTmaWarpSpecializedCooperativeEEENS5_IJNSA_ILi256EEENSA_ILi128EEESH_EEENS_10tfloat32_tENS5_IJlSC_lEEESJ_SK_NS4_8TiledMMAINS4_8MMA_AtomIJNS4_4SM904GMMA30MMA_64x128x8_F32TF32TF32_SS_TNILNSO_7ScaleInE1ELSQ_1EEEEEENS4_6LayoutISD_NS5_IJSC_NSA_ILi0EEESU_EEEEENS5_IJNS4_10UnderscoreESX_SX_EEEEENS4_13SM90_TMA_LOADENS4_14ComposedLayoutINS4_7SwizzleILi3ELi4ELi3EEENS4_18smem_ptr_flag_bitsILi32EEENST_INS5_IJNSA_ILi8EEENSA_ILi32EEEEEENS5_IJS17_SC_EEEEEEEvNS4_8identityENS4_23SM90_TMA_LOAD_MULTICASTES1B_vS1C_EENS_8epilogue10collective6detail29Sm90TmaWarpSpecializedAdapterINS1G_15DefaultEpilogueISJ_SK_SK_NS1F_6thread17LinearCombinationISJ_Li1EffLNS1K_9ScaleType4KindE0ELNS_15FloatRoundStyleE2ESJ_EENS1_15EpilogueDefaultEEEEEvvEEEEvNT_6ParamsE,"aw",@nobits
	.sectionflags	@""
	.align	16
	.zero		1024


//--------------------- .nv.shared.reserved.0     --------------------------
	.section	.nv.shared.reserved.0,"aw",@nobits
	.weak		__nv_reservedSMEM_offset_0_alias
	.size		__nv_reservedSMEM_offset_0_alias, 0, 0
	.other		__nv_reservedSMEM_offset_0_alias,@"STO_CUDA_RESERVED_SHARED STV_DEFAULT"
__nv_reservedSMEM_offset_0_alias:
	.zero		0


//--------------------- .nv.global                --------------------------
	.section	.nv.global,"aw",@nobits
.nv.global:
	.type		_ZN39_INTERNAL_aeea0949_4_k_cu_221fff5e_66424cute1_E,@object
	.size		_ZN39_INTERNAL_aeea0949_4_k_cu_221fff5e_66424cute1_E,(_ZN39_INTERNAL_aeea0949_4_k_cu_221fff5e_66424cuda3std3__45__cpo6cbeginE - _ZN39_INTERNAL_aeea0949_4_k_cu_221fff5e_66424cute1_E)
_ZN39_INTERNAL_aeea0949_4_k_cu_221fff5e_66424cute1_E:
	.zero		1
	.type		_ZN39_INTERNAL_aeea0949_4_k_cu_221fff5e_66424cuda3std3__45__cpo6cbeginE,@object
	.size		_ZN39_INTERNAL_aeea0949_4_k_cu_221fff5e_66424cuda3std3__45__cpo6cbeginE,(_ZN39_INTERNAL_aeea0949_4_k_cu_221fff5e_66424cuda3std3__48in_placeE - _ZN39_INTERNAL_aeea0949_4_k_cu_221fff5e_66424cuda3std3__45__cpo6cbeginE)
_ZN39_INTERNAL_aeea0949_4_k_cu_221fff5e_66424cuda3std3__45__cpo6cbeginE:
	.zero		1
	.type		_ZN39_INTERNAL_aeea0949_4_k_cu_221fff5e_66424cuda3std3__48in_placeE,@object
	.size		_ZN39_INTERNAL_aeea0949_4_k_cu_221fff5e_66424cuda3std3__48in_placeE,(_ZN39_INTERNAL_aeea0949_4_k_cu_221fff5e_66424cuda3std6ranges3__45__cpo9iter_moveE - _ZN39_INTERNAL_aeea0949_4_k_cu_221fff5e_66424cuda3std3__48in_placeE)
_ZN39_INTERNAL_aeea0949_4_k_cu_221fff5e_66424cuda3std3__48in_placeE:
	.zero		1
	.type		_ZN39_INTERNAL_aeea0949_4_k_cu_221fff5e_66424cuda3std6ranges3__45__cpo9iter_moveE,@object
	.size		_ZN39_INTERNAL_aeea0949_4_k_cu_221fff5e_66424cuda3std6ranges3__45__cpo9iter_moveE,(_ZN39_INTERNAL_aeea0949_4_k_cu_221fff5e_66424cuda3std3__45__cpo5beginE - _ZN39_INTERNAL_aeea0949_4_k_cu_221fff5e_66424cuda3std6ranges3__45__cpo9iter_moveE)
_ZN39_INTERNAL_aeea0949_4_k_cu_221fff5e_66424cuda3std6ranges3__45__cpo9iter_moveE:
	.zero		1
	.type		_ZN39_INTERNAL_aeea0949_4_k_cu_221fff5e_66424cuda3std3__45__cpo5beginE,@object
	.size		_ZN39_INTERNAL_aeea0949_4_k_cu_221fff5e_66424cuda3std3__45__cpo5beginE,(_ZN39_INTERNAL_aeea0949_4_k_cu_221fff5e_66424cuda3std3__441_GLOBAL__N__aeea0949_4_k_cu_221fff5e_66426ignoreE - _ZN39_INTERNAL_aeea0949_4_k_cu_221fff5e_66424cuda3std3__45__cpo5beginE)
_ZN39_INTERNAL_aeea0949_4_k_cu_221fff5e_66424cuda3std3__45__cpo5beginE:
	.zero		1
	.type		_ZN39_INTERNAL_aeea0949_4_k_cu_221fff5e_66424cuda3std3__441_GLOBAL__N__aeea0949_4_k_cu_221fff5e_66426ignoreE,@object
	.size		_ZN39_INTERNAL_aeea0949_4_k_cu_221fff5e_66424cuda3std3__441_GLOBAL__N__aeea0949_4_k_cu_221fff5e_66426ignoreE,(_ZN39_INTERNAL_aeea0949_4_k_cu_221fff5e_66424cute7productE - _ZN39_INTERNAL_aeea0949_4_k_cu_221fff5e_66424cuda3std3__441_GLOBAL__N__aeea0949_4_k_cu_221fff5e_66426ignoreE)
_ZN39_INTERNAL_aeea0949_4_k_cu_221fff5e_66424cuda3std3__441_GLOBAL__N__aeea0949_4_k_cu_221fff5e_66426ignoreE:
	.zero		1
	.type		_ZN39_INTERNAL_aeea0949_4_k_cu_221fff5e_66424cute7productE,@object
	.size		_ZN39_INTERNAL_aeea0949_4_k_cu_221fff5e_66424cute7productE,(_ZN39_INTERNAL_aeea0949_4_k_cu_221fff5e_66424cuda3std3__45__cpo3endE - _ZN39_INTERNAL_aeea0949_4_k_cu_221fff5e_66424cute7productE)
_ZN39_INTERNAL_aeea0949_4_k_cu_221fff5e_66424cute7productE:
	.zero		1
	.type		_ZN39_INTERNAL_aeea0949_4_k_cu_221fff5e_66424cuda3std3__45__cpo3endE,@object
	.size		_ZN39_INTERNAL_aeea0949_4_k_cu_221fff5e_66424cuda3std3__45__cpo3endE,(_ZN39_INTERNAL_aeea0949_4_k_cu_221fff5e_66424cuda3std3__419piecewise_constructE - _ZN39_INTERNAL_aeea0949_4_k_cu_221fff5e_66424cuda3std3__45__cpo3endE)
_ZN39_INTERNAL_aeea0949_4_k_cu_221fff5e_66424cuda3std3__45__cpo3endE:
	.zero		1
	.type		_ZN39_INTERNAL_aeea0949_4_k_cu_221fff5e_66424cuda3std3__419piecewise_constructE,@object
	.size		_ZN39_INTERNAL_aeea0949_4_k_cu_221fff5e_66424cuda3std3__419piecewise_constructE,(_ZN39_INTERNAL_aeea0949_4_k_cu_221fff5e_66424cuda3std3__45__cpo4cendE - _ZN39_INTERNAL_aeea0949_4_k_cu_221fff5e_66424cuda3std3__419piecewise_constructE)
_ZN39_INTERNAL_aeea0949_4_k_cu_221fff5e_66424cuda3std3__419piecewise_constructE:
	.zero		1
	.type		_ZN39_INTERNAL_aeea0949_4_k_cu_221fff5e_66424cuda3std3__45__cpo4cendE,@object
	.size		_ZN39_INTERNAL_aeea0949_4_k_cu_221fff5e_66424cuda3std3__45__cpo4cendE,(_ZN39_INTERNAL_aeea0949_4_k_cu_221fff5e_66424cuda3std6ranges3__45__cpo4swapE - _ZN39_INTERNAL_aeea0949_4_k_cu_221fff5e_66424cuda3std3__45__cpo4cendE)
_ZN39_INTERNAL_aeea0949_4_k_cu_221fff5e_66424cuda3std3__45__cpo4cendE:
	.zero		1
	.type		_ZN39_INTERNAL_aeea0949_4_k_cu_221fff5e_66424cuda3std6ranges3__45__cpo4swapE,@object
	.size		_ZN39_INTERNAL_aeea0949_4_k_cu_221fff5e_66424cuda3std6ranges3__45__cpo4swapE,(.L_8 - _ZN39_INTERNAL_aeea0949_4_k_cu_221fff5e_66424cuda3std6ranges3__45__cpo4swapE)
_ZN39_INTERNAL_aeea0949_4_k_cu_221fff5e_66424cuda3std6ranges3__45__cpo4swapE:
	.zero		1
.L_8:


//--------------------- .nv.constant0._ZN7cutlass13device_kernelINS_4gemm6kernel13GemmUniversalIN4cute5tupleIJiiiiEEENS1_10collective13CollectiveMmaINS1_34MainloopSm90TmaGmmaWarpSpecializedILi3ENS5_IJNS4_1CILi2EEENSA_ILi1EEESC_EEENS1_35KernelTmaWarpSpecializedCooperativeEEENS5_IJNSA_ILi256EEENSA_ILi128EEESH_EEENS_10tfloat32_tENS5_IJlSC_lEEESJ_SK_NS4_8TiledMMAINS4_8MMA_AtomIJNS4_4SM904GMMA30MMA_64x128x8_F32TF32TF32_SS_TNILNSO_7ScaleInE1ELSQ_1EEEEEENS4_6LayoutISD_NS5_IJSC_NSA_ILi0EEESU_EEEEENS5_IJNS4_10UnderscoreESX_SX_EEEEENS4_13SM90_TMA_LOADENS4_14ComposedLayoutINS4_7SwizzleILi3ELi4ELi3EEENS4_18smem_ptr_flag_bitsILi32EEENST_INS5_IJNSA_ILi8EEENSA_ILi32EEEEEENS5_IJS17_SC_EEEEEEEvNS4_8identityENS4_23SM90_TMA_LOAD_MULTICASTES1B_vS1C_EENS_8epilogue10collective6detail29Sm90TmaWarpSpecializedAdapterINS1G_15DefaultEpilogueISJ_SK_SK_NS1F_6thread17LinearCombinationISJ_Li1EffLNS1K_9ScaleType4KindE0ELNS_15FloatRoundStyleE2ESJ_EENS1_15EpilogueDefaultEEEEEvvEEEEvNT_6ParamsE --------------------------
	.section	.nv.constant0._ZN7cutlass13device_kernelINS_4gemm6kernel13GemmUniversalIN4cute5tupleIJiiiiEEENS1_10collective13CollectiveMmaINS1_34MainloopSm90TmaGmmaWarpSpecializedILi3ENS5_IJNS4_1CILi2EEENSA_ILi1EEESC_EEENS1_35KernelTmaWarpSpecializedCooperativeEEENS5_IJNSA_ILi256EEENSA_ILi128EEESH_EEENS_10tfloat32_tENS5_IJlSC_lEEESJ_SK_NS4_8TiledMMAINS4_8MMA_AtomIJNS4_4SM904GMMA30MMA_64x128x8_F32TF32TF32_SS_TNILNSO_7ScaleInE1ELSQ_1EEEEEENS4_6LayoutISD_NS5_IJSC_NSA_ILi0EEESU_EEEEENS5_IJNS4_10UnderscoreESX_SX_EEEEENS4_13SM90_TMA_LOADENS4_14ComposedLayoutINS4_7SwizzleILi3ELi4ELi3EEENS4_18smem_ptr_flag_bitsILi32EEENST_INS5_IJNSA_ILi8EEENSA_ILi32EEEEEENS5_IJS17_SC_EEEEEEEvNS4_8identityENS4_23SM90_TMA_LOAD_MULTICASTES1B_vS1C_EENS_8epilogue10collective6detail29Sm90TmaWarpSpecializedAdapterINS1G_15DefaultEpilogueISJ_SK_SK_NS1F_6thread17LinearCombinationISJ_Li1EffLNS1K_9ScaleType4KindE0ELNS_15FloatRoundStyleE2ESJ_EENS1_15EpilogueDefaultEEEEEvvEEEEvNT_6ParamsE,"a",@progbits
	.sectionflags	@""
	.align	4
.nv.constant0._ZN7cutlass13device_kernelINS_4gemm6kernel13GemmUniversalIN4cute5tupleIJiiiiEEENS1_10collective13CollectiveMmaINS1_34MainloopSm90TmaGmmaWarpSpecializedILi3ENS5_IJNS4_1CILi2EEENSA_ILi1EEESC_EEENS1_35KernelTmaWarpSpecializedCooperativeEEENS5_IJNSA_ILi256EEENSA_ILi128EEESH_EEENS_10tfloat32_tENS5_IJlSC_lEEESJ_SK_NS4_8TiledMMAINS4_8MMA_AtomIJNS4_4SM904GMMA30MMA_64x128x8_F32TF32TF32_SS_TNILNSO_7ScaleInE1ELSQ_1EEEEEENS4_6LayoutISD_NS5_IJSC_NSA_ILi0EEESU_EEEEENS5_IJNS4_10UnderscoreESX_SX_EEEEENS4_13SM90_TMA_LOADENS4_14ComposedLayoutINS4_7SwizzleILi3ELi4ELi3EEENS4_18smem_ptr_flag_bitsILi32EEENST_INS5_IJNSA_ILi8EEENSA_ILi32EEEEEENS5_IJS17_SC_EEEEEEEvNS4_8identityENS4_23SM90_TMA_LOAD_MULTICASTES1B_vS1C_EENS_8epilogue10collective6detail29Sm90TmaWarpSpecializedAdapterINS1G_15DefaultEpilogueISJ_SK_SK_NS1F_6thread17LinearCombinationISJ_Li1EffLNS1K_9ScaleType4KindE0ELNS_15FloatRoundStyleE2ESJ_EENS1_15EpilogueDefaultEEEEEvvEEEEvNT_6ParamsE:
	.zero		1664


//--------------------- SYMBOLS --------------------------

	.type		.nv.reservedSmem.offset0,@object
	.size		.nv.reservedSmem.offset0,0x4
	.type		__assertfail,@function
